//
// Generated by NVIDIA NVVM Compiler
//
// Compiler Build ID: CL-36424714
// Cuda compilation tools, release 13.0, V13.0.88
// Based on NVVM 20.0.0
//

.version 9.0
.target sm_100
.address_size 64

	// .globl	_Z6addrowiiPiS_S_

.visible .entry _Z6addrowiiPiS_S_(
	.param .u32 _Z6addrowiiPiS_S__param_0,
	.param .u32 _Z6addrowiiPiS_S__param_1,
	.param .u64 .ptr .align 1 _Z6addrowiiPiS_S__param_2,
	.param .u64 .ptr .align 1 _Z6addrowiiPiS_S__param_3,
	.param .u64 .ptr .align 1 _Z6addrowiiPiS_S__param_4
)
{
	.reg .pred 	%p<12>;
	.reg .b32 	%r<125>;
	.reg .b64 	%rd<26>;

	ld.param.u32 	%r24, [_Z6addrowiiPiS_S__param_0];
	ld.param.u32 	%r23, [_Z6addrowiiPiS_S__param_1];
	ld.param.u64 	%rd7, [_Z6addrowiiPiS_S__param_2];
	ld.param.u64 	%rd8, [_Z6addrowiiPiS_S__param_3];
	ld.param.u64 	%rd9, [_Z6addrowiiPiS_S__param_4];
	cvta.to.global.u64 	%rd1, %rd9;
	cvta.to.global.u64 	%rd2, %rd8;
	cvta.to.global.u64 	%rd3, %rd7;
	mov.u32 	%r25, %tid.x;
	mov.u32 	%r26, %ntid.x;
	mov.u32 	%r27, %ctaid.x;
	mad.lo.s32 	%r1, %r26, %r27, %r25;
	setp.ge.s32 	%p1, %r1, %r24;
	setp.lt.s32 	%p2, %r23, 1;
	or.pred  	%p3, %p1, %p2;
	@%p3 bra 	$L__BB0_13;
	mul.lo.s32 	%r2, %r23, %r1;
	and.b32  	%r3, %r23, 15;
	setp.lt.u32 	%p4, %r23, 16;
	mov.b32 	%r121, 0;
	@%p4 bra 	$L__BB0_4;
	and.b32  	%r121, %r23, 2147483632;
	neg.s32 	%r119, %r121;
	add.s64 	%rd4, %rd3, 32;
	add.s64 	%rd5, %rd2, 32;
	add.s64 	%rd6, %rd1, 32;
	mov.u32 	%r118, %r2;
$L__BB0_3:
	.pragma "nounroll";
	mul.wide.s32 	%rd10, %r118, 4;
	add.s64 	%rd11, %rd4, %rd10;
	add.s64 	%rd12, %rd5, %rd10;
	add.s64 	%rd13, %rd6, %rd10;
	ld.global.u32 	%r29, [%rd11+-32];
	ld.global.u32 	%r30, [%rd12+-32];
	add.s32 	%r31, %r30, %r29;
	st.global.u32 	[%rd13+-32], %r31;
	ld.global.u32 	%r32, [%rd11+-28];
	ld.global.u32 	%r33, [%rd12+-28];
	add.s32 	%r34, %r33, %r32;
	st.global.u32 	[%rd13+-28], %r34;
	ld.global.u32 	%r35, [%rd11+-24];
	ld.global.u32 	%r36, [%rd12+-24];
	add.s32 	%r37, %r36, %r35;
	st.global.u32 	[%rd13+-24], %r37;
	ld.global.u32 	%r38, [%rd11+-20];
	ld.global.u32 	%r39, [%rd12+-20];
	add.s32 	%r40, %r39, %r38;
	st.global.u32 	[%rd13+-20], %r40;
	ld.global.u32 	%r41, [%rd11+-16];
	ld.global.u32 	%r42, [%rd12+-16];
	add.s32 	%r43, %r42, %r41;
	st.global.u32 	[%rd13+-16], %r43;
	ld.global.u32 	%r44, [%rd11+-12];
	ld.global.u32 	%r45, [%rd12+-12];
	add.s32 	%r46, %r45, %r44;
	st.global.u32 	[%rd13+-12], %r46;
	ld.global.u32 	%r47, [%rd11+-8];
	ld.global.u32 	%r48, [%rd12+-8];
	add.s32 	%r49, %r48, %r47;
	st.global.u32 	[%rd13+-8], %r49;
	ld.global.u32 	%r50, [%rd11+-4];
	ld.global.u32 	%r51, [%rd12+-4];
	add.s32 	%r52, %r51, %r50;
	st.global.u32 	[%rd13+-4], %r52;
	ld.global.u32 	%r53, [%rd11];
	ld.global.u32 	%r54, [%rd12];
	add.s32 	%r55, %r54, %r53;
	st.global.u32 	[%rd13], %r55;
	ld.global.u32 	%r56, [%rd11+4];
	ld.global.u32 	%r57, [%rd12+4];
	add.s32 	%r58, %r57, %r56;
	st.global.u32 	[%rd13+4], %r58;
	ld.global.u32 	%r59, [%rd11+8];
	ld.global.u32 	%r60, [%rd12+8];
	add.s32 	%r61, %r60, %r59;
	st.global.u32 	[%rd13+8], %r61;
	ld.global.u32 	%r62, [%rd11+12];
	ld.global.u32 	%r63, [%rd12+12];
	add.s32 	%r64, %r63, %r62;
	st.global.u32 	[%rd13+12], %r64;
	ld.global.u32 	%r65, [%rd11+16];
	ld.global.u32 	%r66, [%rd12+16];
	add.s32 	%r67, %r66, %r65;
	st.global.u32 	[%rd13+16], %r67;
	ld.global.u32 	%r68, [%rd11+20];
	ld.global.u32 	%r69, [%rd12+20];
	add.s32 	%r70, %r69, %r68;
	st.global.u32 	[%rd13+20], %r70;
	ld.global.u32 	%r71, [%rd11+24];
	ld.global.u32 	%r72, [%rd12+24];
	add.s32 	%r73, %r72, %r71;
	st.global.u32 	[%rd13+24], %r73;
	ld.global.u32 	%r74, [%rd11+28];
	ld.global.u32 	%r75, [%rd12+28];
	add.s32 	%r76, %r75, %r74;
	st.global.u32 	[%rd13+28], %r76;
	add.s32 	%r119, %r119, 16;
	add.s32 	%r118, %r118, 16;
	setp.ne.s32 	%p5, %r119, 0;
	@%p5 bra 	$L__BB0_3;
$L__BB0_4:
	setp.eq.s32 	%p6, %r3, 0;
	@%p6 bra 	$L__BB0_13;
	and.b32  	%r11, %r23, 7;
	setp.lt.u32 	%p7, %r3, 8;
	@%p7 bra 	$L__BB0_7;
	add.s32 	%r77, %r121, %r2;
	mul.wide.s32 	%rd14, %r77, 4;
	add.s64 	%rd15, %rd3, %rd14;
	ld.global.u32 	%r78, [%rd15];
	add.s64 	%rd16, %rd2, %rd14;
	ld.global.u32 	%r79, [%rd16];
	add.s32 	%r80, %r79, %r78;
	add.s64 	%rd17, %rd1, %rd14;
	st.global.u32 	[%rd17], %r80;
	ld.global.u32 	%r81, [%rd15+4];
	ld.global.u32 	%r82, [%rd16+4];
	add.s32 	%r83, %r82, %r81;
	st.global.u32 	[%rd17+4], %r83;
	ld.global.u32 	%r84, [%rd15+8];
	ld.global.u32 	%r85, [%rd16+8];
	add.s32 	%r86, %r85, %r84;
	st.global.u32 	[%rd17+8], %r86;
	ld.global.u32 	%r87, [%rd15+12];
	ld.global.u32 	%r88, [%rd16+12];
	add.s32 	%r89, %r88, %r87;
	st.global.u32 	[%rd17+12], %r89;
	ld.global.u32 	%r90, [%rd15+16];
	ld.global.u32 	%r91, [%rd16+16];
	add.s32 	%r92, %r91, %r90;
	st.global.u32 	[%rd17+16], %r92;
	ld.global.u32 	%r93, [%rd15+20];
	ld.global.u32 	%r94, [%rd16+20];
	add.s32 	%r95, %r94, %r93;
	st.global.u32 	[%rd17+20], %r95;
	ld.global.u32 	%r96, [%rd15+24];
	ld.global.u32 	%r97, [%rd16+24];
	add.s32 	%r98, %r97, %r96;
	st.global.u32 	[%rd17+24], %r98;
	ld.global.u32 	%r99, [%rd15+28];
	ld.global.u32 	%r100, [%rd16+28];
	add.s32 	%r101, %r100, %r99;
	st.global.u32 	[%rd17+28], %r101;
	add.s32 	%r121, %r121, 8;
$L__BB0_7:
	setp.eq.s32 	%p8, %r11, 0;
	@%p8 bra 	$L__BB0_13;
	and.b32  	%r14, %r23, 3;
	setp.lt.u32 	%p9, %r11, 4;
	@%p9 bra 	$L__BB0_10;
	add.s32 	%r102, %r121, %r2;
	mul.wide.s32 	%rd18, %r102, 4;
	add.s64 	%rd19, %rd3, %rd18;
	ld.global.u32 	%r103, [%rd19];
	add.s64 	%rd20, %rd2, %rd18;
	ld.global.u32 	%r104, [%rd20];
	add.s32 	%r105, %r104, %r103;
	add.s64 	%rd21, %rd1, %rd18;
	st.global.u32 	[%rd21], %r105;
	ld.global.u32 	%r106, [%rd19+4];
	ld.global.u32 	%r107, [%rd20+4];
	add.s32 	%r108, %r107, %r106;
	st.global.u32 	[%rd21+4], %r108;
	ld.global.u32 	%r109, [%rd19+8];
	ld.global.u32 	%r110, [%rd20+8];
	add.s32 	%r111, %r110, %r109;
	st.global.u32 	[%rd21+8], %r111;
	ld.global.u32 	%r112, [%rd19+12];
	ld.global.u32 	%r113, [%rd20+12];
	add.s32 	%r114, %r113, %r112;
	st.global.u32 	[%rd21+12], %r114;
	add.s32 	%r121, %r121, 4;
$L__BB0_10:
	setp.eq.s32 	%p10, %r14, 0;
	@%p10 bra 	$L__BB0_13;
	add.s32 	%r124, %r121, %r2;
	neg.s32 	%r123, %r14;
$L__BB0_12:
	.pragma "nounroll";
	mul.wide.s32 	%rd22, %r124, 4;
	add.s64 	%rd23, %rd1, %rd22;
	add.s64 	%rd24, %rd2, %rd22;
	add.s64 	%rd25, %rd3, %rd22;
	ld.global.u32 	%r115, [%rd25];
	ld.global.u32 	%r116, [%rd24];
	add.s32 	%r117, %r116, %r115;
	st.global.u32 	[%rd23], %r117;
	add.s32 	%r124, %r124, 1;
	add.s32 	%r123, %r123, 1;
	setp.ne.s32 	%p11, %r123, 0;
	@%p11 bra 	$L__BB0_12;
$L__BB0_13:
	ret;

}
	// .globl	_Z6addcoliiPiS_S_
.visible .entry _Z6addcoliiPiS_S_(
	.param .u32 _Z6addcoliiPiS_S__param_0,
	.param .u32 _Z6addcoliiPiS_S__param_1,
	.param .u64 .ptr .align 1 _Z6addcoliiPiS_S__param_2,
	.param .u64 .ptr .align 1 _Z6addcoliiPiS_S__param_3,
	.param .u64 .ptr .align 1 _Z6addcoliiPiS_S__param_4
)
{
	.reg .pred 	%p<12>;
	.reg .b32 	%r<125>;
	.reg .b64 	%rd<101>;

	ld.param.u32 	%r23, [_Z6addcoliiPiS_S__param_0];
	ld.param.u32 	%r24, [_Z6addcoliiPiS_S__param_1];
	ld.param.u64 	%rd4, [_Z6addcoliiPiS_S__param_2];
	ld.param.u64 	%rd5, [_Z6addcoliiPiS_S__param_3];
	ld.param.u64 	%rd6, [_Z6addcoliiPiS_S__param_4];
	cvta.to.global.u64 	%rd1, %rd6;
	cvta.to.global.u64 	%rd2, %rd5;
	cvta.to.global.u64 	%rd3, %rd4;
	mov.u32 	%r25, %tid.x;
	mov.u32 	%r26, %ntid.x;
	mov.u32 	%r27, %ctaid.x;
	mad.lo.s32 	%r1, %r26, %r27, %r25;
	setp.ge.s32 	%p1, %r1, %r24;
	setp.lt.s32 	%p2, %r23, 1;
	or.pred  	%p3, %p1, %p2;
	@%p3 bra 	$L__BB1_13;
	and.b32  	%r2, %r23, 15;
	setp.lt.u32 	%p4, %r23, 16;
	mov.b32 	%r121, 0;
	@%p4 bra 	$L__BB1_4;
	and.b32  	%r121, %r23, 2147483632;
	neg.s32 	%r119, %r121;
	shl.b32 	%r5, %r24, 4;
	mul.wide.s32 	%rd11, %r24, 4;
	mov.u32 	%r118, %r1;
$L__BB1_3:
	.pragma "nounroll";
	mul.wide.s32 	%rd7, %r118, 4;
	add.s64 	%rd8, %rd3, %rd7;
	ld.global.u32 	%r29, [%rd8];
	add.s64 	%rd9, %rd2, %rd7;
	ld.global.u32 	%r30, [%rd9];
	add.s32 	%r31, %r30, %r29;
	add.s64 	%rd10, %rd1, %rd7;
	st.global.u32 	[%rd10], %r31;
	add.s64 	%rd12, %rd8, %rd11;
	ld.global.u32 	%r32, [%rd12];
	add.s64 	%rd13, %rd9, %rd11;
	ld.global.u32 	%r33, [%rd13];
	add.s32 	%r34, %r33, %r32;
	add.s64 	%rd14, %rd10, %rd11;
	st.global.u32 	[%rd14], %r34;
	add.s64 	%rd15, %rd12, %rd11;
	ld.global.u32 	%r35, [%rd15];
	add.s64 	%rd16, %rd13, %rd11;
	ld.global.u32 	%r36, [%rd16];
	add.s32 	%r37, %r36, %r35;
	add.s64 	%rd17, %rd14, %rd11;
	st.global.u32 	[%rd17], %r37;
	add.s64 	%rd18, %rd15, %rd11;
	ld.global.u32 	%r38, [%rd18];
	add.s64 	%rd19, %rd16, %rd11;
	ld.global.u32 	%r39, [%rd19];
	add.s32 	%r40, %r39, %r38;
	add.s64 	%rd20, %rd17, %rd11;
	st.global.u32 	[%rd20], %r40;
	add.s64 	%rd21, %rd18, %rd11;
	ld.global.u32 	%r41, [%rd21];
	add.s64 	%rd22, %rd19, %rd11;
	ld.global.u32 	%r42, [%rd22];
	add.s32 	%r43, %r42, %r41;
	add.s64 	%rd23, %rd20, %rd11;
	st.global.u32 	[%rd23], %r43;
	add.s64 	%rd24, %rd21, %rd11;
	ld.global.u32 	%r44, [%rd24];
	add.s64 	%rd25, %rd22, %rd11;
	ld.global.u32 	%r45, [%rd25];
	add.s32 	%r46, %r45, %r44;
	add.s64 	%rd26, %rd23, %rd11;
	st.global.u32 	[%rd26], %r46;
	add.s64 	%rd27, %rd24, %rd11;
	ld.global.u32 	%r47, [%rd27];
	add.s64 	%rd28, %rd25, %rd11;
	ld.global.u32 	%r48, [%rd28];
	add.s32 	%r49, %r48, %r47;
	add.s64 	%rd29, %rd26, %rd11;
	st.global.u32 	[%rd29], %r49;
	add.s64 	%rd30, %rd27, %rd11;
	ld.global.u32 	%r50, [%rd30];
	add.s64 	%rd31, %rd28, %rd11;
	ld.global.u32 	%r51, [%rd31];
	add.s32 	%r52, %r51, %r50;
	add.s64 	%rd32, %rd29, %rd11;
	st.global.u32 	[%rd32], %r52;
	add.s64 	%rd33, %rd30, %rd11;
	ld.global.u32 	%r53, [%rd33];
	add.s64 	%rd34, %rd31, %rd11;
	ld.global.u32 	%r54, [%rd34];
	add.s32 	%r55, %r54, %r53;
	add.s64 	%rd35, %rd32, %rd11;
	st.global.u32 	[%rd35], %r55;
	add.s64 	%rd36, %rd33, %rd11;
	ld.global.u32 	%r56, [%rd36];
	add.s64 	%rd37, %rd34, %rd11;
	ld.global.u32 	%r57, [%rd37];
	add.s32 	%r58, %r57, %r56;
	add.s64 	%rd38, %rd35, %rd11;
	st.global.u32 	[%rd38], %r58;
	add.s64 	%rd39, %rd36, %rd11;
	ld.global.u32 	%r59, [%rd39];
	add.s64 	%rd40, %rd37, %rd11;
	ld.global.u32 	%r60, [%rd40];
	add.s32 	%r61, %r60, %r59;
	add.s64 	%rd41, %rd38, %rd11;
	st.global.u32 	[%rd41], %r61;
	add.s64 	%rd42, %rd39, %rd11;
	ld.global.u32 	%r62, [%rd42];
	add.s64 	%rd43, %rd40, %rd11;
	ld.global.u32 	%r63, [%rd43];
	add.s32 	%r64, %r63, %r62;
	add.s64 	%rd44, %rd41, %rd11;
	st.global.u32 	[%rd44], %r64;
	add.s64 	%rd45, %rd42, %rd11;
	ld.global.u32 	%r65, [%rd45];
	add.s64 	%rd46, %rd43, %rd11;
	ld.global.u32 	%r66, [%rd46];
	add.s32 	%r67, %r66, %r65;
	add.s64 	%rd47, %rd44, %rd11;
	st.global.u32 	[%rd47], %r67;
	add.s64 	%rd48, %rd45, %rd11;
	ld.global.u32 	%r68, [%rd48];
	add.s64 	%rd49, %rd46, %rd11;
	ld.global.u32 	%r69, [%rd49];
	add.s32 	%r70, %r69, %r68;
	add.s64 	%rd50, %rd47, %rd11;
	st.global.u32 	[%rd50], %r70;
	add.s64 	%rd51, %rd48, %rd11;
	ld.global.u32 	%r71, [%rd51];
	add.s64 	%rd52, %rd49, %rd11;
	ld.global.u32 	%r72, [%rd52];
	add.s32 	%r73, %r72, %r71;
	add.s64 	%rd53, %rd50, %rd11;
	st.global.u32 	[%rd53], %r73;
	add.s64 	%rd54, %rd51, %rd11;
	ld.global.u32 	%r74, [%rd54];
	add.s64 	%rd55, %rd52, %rd11;
	ld.global.u32 	%r75, [%rd55];
	add.s32 	%r76, %r75, %r74;
	add.s64 	%rd56, %rd53, %rd11;
	st.global.u32 	[%rd56], %r76;
	add.s32 	%r119, %r119, 16;
	add.s32 	%r118, %r118, %r5;
	setp.ne.s32 	%p5, %r119, 0;
	@%p5 bra 	$L__BB1_3;
$L__BB1_4:
	setp.eq.s32 	%p6, %r2, 0;
	@%p6 bra 	$L__BB1_13;
	and.b32  	%r11, %r23, 7;
	setp.lt.u32 	%p7, %r2, 8;
	@%p7 bra 	$L__BB1_7;
	mad.lo.s32 	%r77, %r121, %r24, %r1;
	mul.wide.s32 	%rd57, %r77, 4;
	add.s64 	%rd58, %rd3, %rd57;
	ld.global.u32 	%r78, [%rd58];
	add.s64 	%rd59, %rd2, %rd57;
	ld.global.u32 	%r79, [%rd59];
	add.s32 	%r80, %r79, %r78;
	add.s64 	%rd60, %rd1, %rd57;
	st.global.u32 	[%rd60], %r80;
	mul.wide.s32 	%rd61, %r24, 4;
	add.s64 	%rd62, %rd58, %rd61;
	ld.global.u32 	%r81, [%rd62];
	add.s64 	%rd63, %rd59, %rd61;
	ld.global.u32 	%r82, [%rd63];
	add.s32 	%r83, %r82, %r81;
	add.s64 	%rd64, %rd60, %rd61;
	st.global.u32 	[%rd64], %r83;
	add.s64 	%rd65, %rd62, %rd61;
	ld.global.u32 	%r84, [%rd65];
	add.s64 	%rd66, %rd63, %rd61;
	ld.global.u32 	%r85, [%rd66];
	add.s32 	%r86, %r85, %r84;
	add.s64 	%rd67, %rd64, %rd61;
	st.global.u32 	[%rd67], %r86;
	add.s64 	%rd68, %rd65, %rd61;
	ld.global.u32 	%r87, [%rd68];
	add.s64 	%rd69, %rd66, %rd61;
	ld.global.u32 	%r88, [%rd69];
	add.s32 	%r89, %r88, %r87;
	add.s64 	%rd70, %rd67, %rd61;
	st.global.u32 	[%rd70], %r89;
	add.s64 	%rd71, %rd68, %rd61;
	ld.global.u32 	%r90, [%rd71];
	add.s64 	%rd72, %rd69, %rd61;
	ld.global.u32 	%r91, [%rd72];
	add.s32 	%r92, %r91, %r90;
	add.s64 	%rd73, %rd70, %rd61;
	st.global.u32 	[%rd73], %r92;
	add.s64 	%rd74, %rd71, %rd61;
	ld.global.u32 	%r93, [%rd74];
	add.s64 	%rd75, %rd72, %rd61;
	ld.global.u32 	%r94, [%rd75];
	add.s32 	%r95, %r94, %r93;
	add.s64 	%rd76, %rd73, %rd61;
	st.global.u32 	[%rd76], %r95;
	add.s64 	%rd77, %rd74, %rd61;
	ld.global.u32 	%r96, [%rd77];
	add.s64 	%rd78, %rd75, %rd61;
	ld.global.u32 	%r97, [%rd78];
	add.s32 	%r98, %r97, %r96;
	add.s64 	%rd79, %rd76, %rd61;
	st.global.u32 	[%rd79], %r98;
	add.s64 	%rd80, %rd77, %rd61;
	ld.global.u32 	%r99, [%rd80];
	add.s64 	%rd81, %rd78, %rd61;
	ld.global.u32 	%r100, [%rd81];
	add.s32 	%r101, %r100, %r99;
	add.s64 	%rd82, %rd79, %rd61;
	st.global.u32 	[%rd82], %r101;
	add.s32 	%r121, %r121, 8;
$L__BB1_7:
	setp.eq.s32 	%p8, %r11, 0;
	@%p8 bra 	$L__BB1_13;
	and.b32  	%r14, %r23, 3;
	setp.lt.u32 	%p9, %r11, 4;
	@%p9 bra 	$L__BB1_10;
	mad.lo.s32 	%r102, %r121, %r24, %r1;
	mul.wide.s32 	%rd83, %r102, 4;
	add.s64 	%rd84, %rd3, %rd83;
	ld.global.u32 	%r103, [%rd84];
	add.s64 	%rd85, %rd2, %rd83;
	ld.global.u32 	%r104, [%rd85];
	add.s32 	%r105, %r104, %r103;
	add.s64 	%rd86, %rd1, %rd83;
	st.global.u32 	[%rd86], %r105;
	mul.wide.s32 	%rd87, %r24, 4;
	add.s64 	%rd88, %rd84, %rd87;
	ld.global.u32 	%r106, [%rd88];
	add.s64 	%rd89, %rd85, %rd87;
	ld.global.u32 	%r107, [%rd89];
	add.s32 	%r108, %r107, %r106;
	add.s64 	%rd90, %rd86, %rd87;
	st.global.u32 	[%rd90], %r108;
	add.s64 	%rd91, %rd88, %rd87;
	ld.global.u32 	%r109, [%rd91];
	add.s64 	%rd92, %rd89, %rd87;
	ld.global.u32 	%r110, [%rd92];
	add.s32 	%r111, %r110, %r109;
	add.s64 	%rd93, %rd90, %rd87;
	st.global.u32 	[%rd93], %r111;
	add.s64 	%rd94, %rd91, %rd87;
	ld.global.u32 	%r112, [%rd94];
	add.s64 	%rd95, %rd92, %rd87;
	ld.global.u32 	%r113, [%rd95];
	add.s32 	%r114, %r113, %r112;
	add.s64 	%rd96, %rd93, %rd87;
	st.global.u32 	[%rd96], %r114;
	add.s32 	%r121, %r121, 4;
$L__BB1_10:
	setp.eq.s32 	%p10, %r14, 0;
	@%p10 bra 	$L__BB1_13;
	mad.lo.s32 	%r124, %r121, %r24, %r1;
	neg.s32 	%r123, %r14;
$L__BB1_12:
	.pragma "nounroll";
	mul.wide.s32 	%rd97, %r124, 4;
	add.s64 	%rd98, %rd3, %rd97;
	ld.global.u32 	%r115, [%rd98];
	add.s64 	%rd99, %rd2, %rd97;
	ld.global.u32 	%r116, [%rd99];
	add.s32 	%r117, %r116, %r115;
	add.s64 	%rd100, %rd1, %rd97;
	st.global.u32 	[%rd100], %r117;
	add.s32 	%r124, %r124, %r24;
	add.s32 	%r123, %r123, 1;
	setp.ne.s32 	%p11, %r123, 0;
	@%p11 bra 	$L__BB1_12;
$L__BB1_13:
	ret;

}
	// .globl	_Z6addeleiiPiS_S_
.visible .entry _Z6addeleiiPiS_S_(
	.param .u32 _Z6addeleiiPiS_S__param_0,
	.param .u32 _Z6addeleiiPiS_S__param_1,
	.param .u64 .ptr .align 1 _Z6addeleiiPiS_S__param_2,
	.param .u64 .ptr .align 1 _Z6addeleiiPiS_S__param_3,
	.param .u64 .ptr .align 1 _Z6addeleiiPiS_S__param_4
)
{
	.reg .pred 	%p<2>;
	.reg .b32 	%r<11>;
	.reg .b64 	%rd<11>;

	ld.param.u32 	%r2, [_Z6addeleiiPiS_S__param_0];
	ld.param.u32 	%r3, [_Z6addeleiiPiS_S__param_1];
	ld.param.u64 	%rd1, [_Z6addeleiiPiS_S__param_2];
	ld.param.u64 	%rd2, [_Z6addeleiiPiS_S__param_3];
	ld.param.u64 	%rd3, [_Z6addeleiiPiS_S__param_4];
	mov.u32 	%r4, %tid.x;
	mov.u32 	%r5, %ntid.x;
	mov.u32 	%r6, %ctaid.x;
	mad.lo.s32 	%r1, %r5, %r6, %r4;
	mul.lo.s32 	%r7, %r3, %r2;
	setp.ge.s32 	%p1, %r1, %r7;
	@%p1 bra 	$L__BB2_2;
	cvta.to.global.u64 	%rd4, %rd1;
	cvta.to.global.u64 	%rd5, %rd2;
	cvta.to.global.u64 	%rd6, %rd3;
	mul.wide.s32 	%rd7, %r1, 4;
	add.s64 	%rd8, %rd4, %rd7;
	ld.global.u32 	%r8, [%rd8];
	add.s64 	%rd9, %rd5, %rd7;
	ld.global.u32 	%r9, [%rd9];
	add.s32 	%r10, %r9, %r8;
	add.s64 	%rd10, %rd6, %rd7;
	st.global.u32 	[%rd10], %r10;
$L__BB2_2:
	ret;

}


// ===== COMPILED SASS (sm_100) =====

	.target	sm_100

	.elftype	@"ET_EXEC"


//--------------------- .note.nv.tkinfo           --------------------------
	.section	.note.nv.tkinfo,"",@"SHT_NOTE"
	.sectionflags	@"SHF_NOTE_NV_TKINFO"
	.tkinfo
        /*0018*/ 	.word	0x00000002
        /*0030*/ 	.string	""
        /*0030*/ 	.string	"ptxas"
        /*0030*/ 	.string	"Cuda compilation tools, release 13.0, V13.0.88"
        /*0030*/ 	.string	"Build cuda_13.0.r13.0/compiler.36424714_0"
        /*0030*/ 	.string	"-arch sm_100 -m 64 "



//--------------------- .note.nv.cuinfo           --------------------------
	.section	.note.nv.cuinfo,"",@"SHT_NOTE"
	.sectionflags	@"SHF_NOTE_NV_CUINFO"
        /*0018*/ 	.short	0x0002
        /*001a*/ 	.short	0x0064
        /*001c*/ 	.short	0x0082
	.zero		2


//--------------------- .nv.info                  --------------------------
	.section	.nv.info,"",@"SHT_CUDA_INFO"
	.align	4


	//----- nvinfo : EIATTR_REGCOUNT
	.align		4
        /*0000*/ 	.byte	0x04, 0x2f
        /*0002*/ 	.short	(.L_1 - .L_0)
	.align		4
.L_0:
        /*0004*/ 	.word	index@(_Z6addrowiiPiS_S_)
        /*0008*/ 	.word	0x00000016


	//----- nvinfo : EIATTR_FRAME_SIZE
	.align		4
.L_1:
        /*000c*/ 	.byte	0x04, 0x11
        /*000e*/ 	.short	(.L_3 - .L_2)
	.align		4
.L_2:
        /*0010*/ 	.word	index@(_Z6addrowiiPiS_S_)
        /*0014*/ 	.word	0x00000000


	//----- nvinfo : EIATTR_REGCOUNT
	.align		4
.L_3:
        /*0018*/ 	.byte	0x04, 0x2f
        /*001a*/ 	.short	(.L_5 - .L_4)
	.align		4
.L_4:
        /*001c*/ 	.word	index@(_Z6addcoliiPiS_S_)
        /*0020*/ 	.word	0x0000001e


	//----- nvinfo : EIATTR_FRAME_SIZE
	.align		4
.L_5:
        /*0024*/ 	.byte	0x04, 0x11
        /*0026*/ 	.short	(.L_7 - .L_6)
	.align		4
.L_6:
        /*0028*/ 	.word	index@(_Z6addcoliiPiS_S_)
        /*002c*/ 	.word	0x00000000


	//----- nvinfo : EIATTR_REGCOUNT
	.align		4
.L_7:
        /*0030*/ 	.byte	0x04, 0x2f
        /*0032*/ 	.short	(.L_9 - .L_8)
	.align		4
.L_8:
        /*0034*/ 	.word	index@(_Z6addeleiiPiS_S_)
        /*0038*/ 	.word	0x0000000c


	//----- nvinfo : EIATTR_FRAME_SIZE
	.align		4
.L_9:
        /*003c*/ 	.byte	0x04, 0x11
        /*003e*/ 	.short	(.L_11 - .L_10)
	.align		4
.L_10:
        /*0040*/ 	.word	index@(_Z6addeleiiPiS_S_)
        /*0044*/ 	.word	0x00000000


	//----- nvinfo : EIATTR_MIN_STACK_SIZE
	.align		4
.L_11:
        /*0048*/ 	.byte	0x04, 0x12
        /*004a*/ 	.short	(.L_13 - .L_12)
	.align		4
.L_12:
        /*004c*/ 	.word	index@(_Z6addeleiiPiS_S_)
        /*0050*/ 	.word	0x00000000


	//----- nvinfo : EIATTR_MIN_STACK_SIZE
	.align		4
.L_13:
        /*0054*/ 	.byte	0x04, 0x12
        /*0056*/ 	.short	(.L_15 - .L_14)
	.align		4
.L_14:
        /*0058*/ 	.word	index@(_Z6addcoliiPiS_S_)
        /*005c*/ 	.word	0x00000000


	//----- nvinfo : EIATTR_MIN_STACK_SIZE
	.align		4
.L_15:
        /*0060*/ 	.byte	0x04, 0x12
        /*0062*/ 	.short	(.L_17 - .L_16)
	.align		4
.L_16:
        /*0064*/ 	.word	index@(_Z6addrowiiPiS_S_)
        /*0068*/ 	.word	0x00000000
.L_17:


//--------------------- .nv.compat                --------------------------
	.section	.nv.compat,"",@"SHT_CUDA_COMPAT_INFO"
	.align	4
        /*0000*/ 	.byte	0x02, 0x09, 0x00, 0x00, 0x02, 0x02, 0x01, 0x00, 0x02, 0x05, 0x05, 0x00, 0x03, 0x07, 0x01, 0x01
        /*0010*/ 	.byte	0x02, 0x03, 0x00, 0x00, 0x02, 0x06, 0x01, 0x00, 0x04, 0x0b, 0x08, 0x00, 0x09, 0x00, 0x00, 0x00
        /*0020*/ 	.byte	0x00, 0x00, 0x00, 0x00


//--------------------- .nv.info._Z6addeleiiPiS_S_ --------------------------
	.section	.nv.info._Z6addeleiiPiS_S_,"",@"SHT_CUDA_INFO"
	.sectionflags	@""
	.align	4


	//----- nvinfo : EIATTR_CUDA_API_VERSION
	.align		4
        /*0000*/ 	.byte	0x04, 0x37
        /*0002*/ 	.short	(.L_19 - .L_18)
.L_18:
        /*0004*/ 	.word	0x00000082


	//----- nvinfo : EIATTR_KPARAM_INFO
	.align		4
.L_19:
        /*0008*/ 	.byte	0x04, 0x17
        /*000a*/ 	.short	(.L_21 - .L_20)
.L_20:
        /*000c*/ 	.word	0x00000000
        /*0010*/ 	.short	0x0004
        /*0012*/ 	.short	0x0018
        /*0014*/ 	.byte	0x00, 0xf5, 0x21, 0x00


	//----- nvinfo : EIATTR_KPARAM_INFO
	.align		4
.L_21:
        /*0018*/ 	.byte	0x04, 0x17
        /*001a*/ 	.short	(.L_23 - .L_22)
.L_22:
        /*001c*/ 	.word	0x00000000
        /*0020*/ 	.short	0x0003
        /*0022*/ 	.short	0x0010
        /*0024*/ 	.byte	0x00, 0xf5, 0x21, 0x00


	//----- nvinfo : EIATTR_KPARAM_INFO
	.align		4
.L_23:
        /*0028*/ 	.byte	0x04, 0x17
        /*002a*/ 	.short	(.L_25 - .L_24)
.L_24:
        /*002c*/ 	.word	0x00000000
        /*0030*/ 	.short	0x0002
        /*0032*/ 	.short	0x0008
        /*0034*/ 	.byte	0x00, 0xf5, 0x21, 0x00


	//----- nvinfo : EIATTR_KPARAM_INFO
	.align		4
.L_25:
        /*0038*/ 	.byte	0x04, 0x17
        /*003a*/ 	.short	(.L_27 - .L_26)
.L_26:
        /*003c*/ 	.word	0x00000000
        /*0040*/ 	.short	0x0001
        /*0042*/ 	.short	0x0004
        /*0044*/ 	.byte	0x00, 0xf0, 0x11, 0x00


	//----- nvinfo : EIATTR_KPARAM_INFO
	.align		4
.L_27:
        /*0048*/ 	.byte	0x04, 0x17
        /*004a*/ 	.short	(.L_29 - .L_28)
.L_28:
        /*004c*/ 	.word	0x00000000
        /*0050*/ 	.short	0x0000
        /*0052*/ 	.short	0x0000
        /*0054*/ 	.byte	0x00, 0xf0, 0x11, 0x00


	//----- nvinfo : EIATTR_SPARSE_MMA_MASK
	.align		4
.L_29:
        /*0058*/ 	.byte	0x03, 0x50
        /*005a*/ 	.short	0x0000


	//----- nvinfo : EIATTR_MAXREG_COUNT
	.align		4
        /*005c*/ 	.byte	0x03, 0x1b
        /*005e*/ 	.short	0x00ff


	//----- nvinfo : EIATTR_MERCURY_ISA_VERSION
	.align		4
        /*0060*/ 	.byte	0x03, 0x5f
        /*0062*/ 	.short	0x0101


	//----- nvinfo : EIATTR_VRC_CTA_INIT_COUNT
	.align		4
        /*0064*/ 	.byte	0x02, 0x4a
	.zero		1
	.zero		1


	//----- nvinfo : EIATTR_EXIT_INSTR_OFFSETS
	.align		4
        /*0068*/ 	.byte	0x04, 0x1c
        /*006a*/ 	.short	(.L_31 - .L_30)


	//   ....[0]....
.L_30:
        /*006c*/ 	.word	0x00000080


	//   ....[1]....
        /*0070*/ 	.word	0x00000140


	//----- nvinfo : EIATTR_CBANK_PARAM_SIZE
	.align		4
.L_31:
        /*0074*/ 	.byte	0x03, 0x19
        /*0076*/ 	.short	0x0020


	//----- nvinfo : EIATTR_PARAM_CBANK
	.align		4
        /*0078*/ 	.byte	0x04, 0x0a
        /*007a*/ 	.short	(.L_33 - .L_32)
	.align		4
.L_32:
        /*007c*/ 	.word	index@(.nv.constant0._Z6addeleiiPiS_S_)
        /*0080*/ 	.short	0x0380
        /*0082*/ 	.short	0x0020


	//----- nvinfo : EIATTR_SW_WAR
	.align		4
.L_33:
        /*0084*/ 	.byte	0x04, 0x36
        /*0086*/ 	.short	(.L_35 - .L_34)
.L_34:
        /*0088*/ 	.word	0x00000008
.L_35:


//--------------------- .nv.info._Z6addcoliiPiS_S_ --------------------------
	.section	.nv.info._Z6addcoliiPiS_S_,"",@"SHT_CUDA_INFO"
	.sectionflags	@""
	.align	4


	//----- nvinfo : EIATTR_CUDA_API_VERSION
	.align		4
        /*0000*/ 	.byte	0x04, 0x37
        /*0002*/ 	.short	(.L_37 - .L_36)
.L_36:
        /*0004*/ 	.word	0x00000082


	//----- nvinfo : EIATTR_KPARAM_INFO
	.align		4
.L_37:
        /*0008*/ 	.byte	0x04, 0x17
        /*000a*/ 	.short	(.L_39 - .L_38)
.L_38:
        /*000c*/ 	.word	0x00000000
        /*0010*/ 	.short	0x0004
        /*0012*/ 	.short	0x0018
        /*0014*/ 	.byte	0x00, 0xf5, 0x21, 0x00


	//----- nvinfo : EIATTR_KPARAM_INFO
	.align		4
.L_39:
        /*0018*/ 	.byte	0x04, 0x17
        /*001a*/ 	.short	(.L_41 - .L_40)
.L_40:
        /*001c*/ 	.word	0x00000000
        /*0020*/ 	.short	0x0003
        /*0022*/ 	.short	0x0010
        /*0024*/ 	.byte	0x00, 0xf5, 0x21, 0x00


	//----- nvinfo : EIATTR_KPARAM_INFO
	.align		4
.L_41:
        /*0028*/ 	.byte	0x04, 0x17
        /*002a*/ 	.short	(.L_43 - .L_42)
.L_42:
        /*002c*/ 	.word	0x00000000
        /*0030*/ 	.short	0x0002
        /*0032*/ 	.short	0x0008
        /*0034*/ 	.byte	0x00, 0xf5, 0x21, 0x00


	//----- nvinfo : EIATTR_KPARAM_INFO
	.align		4
.L_43:
        /*0038*/ 	.byte	0x04, 0x17
        /*003a*/ 	.short	(.L_45 - .L_44)
.L_44:
        /*003c*/ 	.word	0x00000000
        /*0040*/ 	.short	0x0001
        /*0042*/ 	.short	0x0004
        /*0044*/ 	.byte	0x00, 0xf0, 0x11, 0x00


	//----- nvinfo : EIATTR_KPARAM_INFO
	.align		4
.L_45:
        /*0048*/ 	.byte	0x04, 0x17
        /*004a*/ 	.short	(.L_47 - .L_46)
.L_46:
        /*004c*/ 	.word	0x00000000
        /*0050*/ 	.short	0x0000
        /*0052*/ 	.short	0x0000
        /*0054*/ 	.byte	0x00, 0xf0, 0x11, 0x00


	//----- nvinfo : EIATTR_SPARSE_MMA_MASK
	.align		4
.L_47:
        /*0058*/ 	.byte	0x03, 0x50
        /*005a*/ 	.short	0x0000


	//----- nvinfo : EIATTR_MAXREG_COUNT
	.align		4
        /*005c*/ 	.byte	0x03, 0x1b
        /*005e*/ 	.short	0x00ff


	//----- nvinfo : EIATTR_MERCURY_ISA_VERSION
	.align		4
        /*0060*/ 	.byte	0x03, 0x5f
        /*0062*/ 	.short	0x0101


	//----- nvinfo : EIATTR_VRC_CTA_INIT_COUNT
	.align		4
        /*0064*/ 	.byte	0x02, 0x4a
	.zero		1
	.zero		1


	//----- nvinfo : EIATTR_EXIT_INSTR_OFFSETS
	.align		4
        /*0068*/ 	.byte	0x04, 0x1c
        /*006a*/ 	.short	(.L_49 - .L_48)


	//   ....[0]....
.L_48:
        /*006c*/ 	.word	0x00000080


	//   ....[1]....
        /*0070*/ 	.word	0x00000890


	//   ....[2]....
        /*0074*/ 	.word	0x00000cb0


	//   ....[3]....
        /*0078*/ 	.word	0x00000f10


	//   ....[4]....
        /*007c*/ 	.word	0x00001020


	//----- nvinfo : EIATTR_CBANK_PARAM_SIZE
	.align		4
.L_49:
        /*0080*/ 	.byte	0x03, 0x19
        /*0082*/ 	.short	0x0020


	//----- nvinfo : EIATTR_PARAM_CBANK
	.align		4
        /*0084*/ 	.byte	0x04, 0x0a
        /*0086*/ 	.short	(.L_51 - .L_50)
	.align		4
.L_50:
        /*0088*/ 	.word	index@(.nv.constant0._Z6addcoliiPiS_S_)
        /*008c*/ 	.short	0x0380
        /*008e*/ 	.short	0x0020


	//----- nvinfo : EIATTR_SW_WAR
	.align		4
.L_51:
        /*0090*/ 	.byte	0x04, 0x36
        /*0092*/ 	.short	(.L_53 - .L_52)
.L_52:
        /*0094*/ 	.word	0x00000008
.L_53:


//--------------------- .nv.info._Z6addrowiiPiS_S_ --------------------------
	.section	.nv.info._Z6addrowiiPiS_S_,"",@"SHT_CUDA_INFO"
	.sectionflags	@""
	.align	4


	//----- nvinfo : EIATTR_CUDA_API_VERSION
	.align		4
        /*0000*/ 	.byte	0x04, 0x37
        /*0002*/ 	.short	(.L_55 - .L_54)
.L_54:
        /*0004*/ 	.word	0x00000082


	//----- nvinfo : EIATTR_KPARAM_INFO
	.align		4
.L_55:
        /*0008*/ 	.byte	0x04, 0x17
        /*000a*/ 	.short	(.L_57 - .L_56)
.L_56:
        /*000c*/ 	.word	0x00000000
        /*0010*/ 	.short	0x0004
        /*0012*/ 	.short	0x0018
        /*0014*/ 	.byte	0x00, 0xf5, 0x21, 0x00


	//----- nvinfo : EIATTR_KPARAM_INFO
	.align		4
.L_57:
        /*0018*/ 	.byte	0x04, 0x17
        /*001a*/ 	.short	(.L_59 - .L_58)
.L_58:
        /*001c*/ 	.word	0x00000000
        /*0020*/ 	.short	0x0003
        /*0022*/ 	.short	0x0010
        /*0024*/ 	.byte	0x00, 0xf5, 0x21, 0x00


	//----- nvinfo : EIATTR_KPARAM_INFO
	.align		4
.L_59:
        /*0028*/ 	.byte	0x04, 0x17
        /*002a*/ 	.short	(.L_61 - .L_60)
.L_60:
        /*002c*/ 	.word	0x00000000
        /*0030*/ 	.short	0x0002
        /*0032*/ 	.short	0x0008
        /*0034*/ 	.byte	0x00, 0xf5, 0x21, 0x00


	//----- nvinfo : EIATTR_KPARAM_INFO
	.align		4
.L_61:
        /*0038*/ 	.byte	0x04, 0x17
        /*003a*/ 	.short	(.L_63 - .L_62)
.L_62:
        /*003c*/ 	.word	0x00000000
        /*0040*/ 	.short	0x0001
        /*0042*/ 	.short	0x0004
        /*0044*/ 	.byte	0x00, 0xf0, 0x11, 0x00


	//----- nvinfo : EIATTR_KPARAM_INFO
	.align		4
.L_63:
        /*0048*/ 	.byte	0x04, 0x17
        /*004a*/ 	.short	(.L_65 - .L_64)
.L_64:
        /*004c*/ 	.word	0x00000000
        /*0050*/ 	.short	0x0000
        /*0052*/ 	.short	0x0000
        /*0054*/ 	.byte	0x00, 0xf0, 0x11, 0x00


	//----- nvinfo : EIATTR_SPARSE_MMA_MASK
	.align		4
.L_65:
        /*0058*/ 	.byte	0x03, 0x50
        /*005a*/ 	.short	0x0000


	//----- nvinfo : EIATTR_MAXREG_COUNT
	.align		4
        /*005c*/ 	.byte	0x03, 0x1b
        /*005e*/ 	.short	0x00ff


	//----- nvinfo : EIATTR_MERCURY_ISA_VERSION
	.align		4
        /*0060*/ 	.byte	0x03, 0x5f
        /*0062*/ 	.short	0x0101


	//----- nvinfo : EIATTR_VRC_CTA_INIT_COUNT
	.align		4
        /*0064*/ 	.byte	0x02, 0x4a
	.zero		1
	.zero		1


	//----- nvinfo : EIATTR_EXIT_INSTR_OFFSETS
	.align		4
        /*0068*/ 	.byte	0x04, 0x1c
        /*006a*/ 	.short	(.L_67 - .L_66)


	//   ....[0]....
.L_66:
        /*006c*/ 	.word	0x00000080


	//   ....[1]....
        /*0070*/ 	.word	0x00000680


	//   ....[2]....
        /*0074*/ 	.word	0x00000950


	//   ....[3]....
        /*0078*/ 	.word	0x00000b20


	//   ....[4]....
        /*007c*/ 	.word	0x00000c30


	//----- nvinfo : EIATTR_CBANK_PARAM_SIZE
	.align		4
.L_67:
        /*0080*/ 	.byte	0x03, 0x19
        /*0082*/ 	.short	0x0020


	//----- nvinfo : EIATTR_PARAM_CBANK
	.align		4
        /*0084*/ 	.byte	0x04, 0x0a
        /*0086*/ 	.short	(.L_69 - .L_68)
	.align		4
.L_68:
        /*0088*/ 	.word	index@(.nv.constant0._Z6addrowiiPiS_S_)
        /*008c*/ 	.short	0x0380
        /*008e*/ 	.short	0x0020


	//----- nvinfo : EIATTR_SW_WAR
	.align		4
.L_69:
        /*0090*/ 	.byte	0x04, 0x36
        /*0092*/ 	.short	(.L_71 - .L_70)
.L_70:
        /*0094*/ 	.word	0x00000008
.L_71:


//--------------------- .nv.callgraph             --------------------------
	.section	.nv.callgraph,"",@"SHT_CUDA_CALLGRAPH"
	.align	4
	.sectionentsize	8
	.align		4
        /*0000*/ 	.word	0x00000000
	.align		4
        /*0004*/ 	.word	0xffffffff
	.align		4
        /*0008*/ 	.word	0x00000000
	.align		4
        /*000c*/ 	.word	0xfffffffe
	.align		4
        /*0010*/ 	.word	0x00000000
	.align		4
        /*0014*/ 	.word	0xfffffffd
	.align		4
        /*0018*/ 	.word	0x00000000
	.align		4
        /*001c*/ 	.word	0xfffffffc


//--------------------- .text._Z6addeleiiPiS_S_   --------------------------
	.section	.text._Z6addeleiiPiS_S_,"ax",@progbits
	.align	128
        .global         _Z6addeleiiPiS_S_
        .type           _Z6addeleiiPiS_S_,@function
        .size           _Z6addeleiiPiS_S_,(.L_x_13 - _Z6addeleiiPiS_S_)
        .other          _Z6addeleiiPiS_S_,@"STO_CUDA_ENTRY STV_DEFAULT"
_Z6addeleiiPiS_S_:
.text._Z6addeleiiPiS_S_:
[----:B------:R-:W-:Y:S01]  /*0000*/  LDC R1, c[0x0][0x37c] ;  /* 0x0000df00ff017b82 */ /* 0x000fe20000000800 */
[----:B------:R-:W0:Y:S01]  /*0010*/  S2R R9, SR_TID.X ;  /* 0x0000000000097919 */ /* 0x000e220000002100 */
[----:B------:R-:W1:Y:S01]  /*0020*/  LDCU.64 UR4, c[0x0][0x380] ;  /* 0x00007000ff0477ac */ /* 0x000e620008000a00 */
[----:B------:R-:W0:Y:S01]  /*0030*/  S2R R0, SR_CTAID.X ;  /* 0x0000000000007919 */ /* 0x000e220000002500 */
[----:B------:R-:W0:Y:S01]  /*0040*/  LDCU UR6, c[0x0][0x360] ;  /* 0x00006c00ff0677ac */ /* 0x000e220008000800 */
[----:B-1----:R-:W-:Y:S01]  /*0050*/  UIMAD UR4, UR5, UR4, URZ ;  /* 0x00000004050472a4 */ /* 0x002fe2000f8e02ff */
[----:B0-----:R-:W-:-:S05]  /*0060*/  IMAD R9, R0, UR6, R9 ;  /* 0x0000000600097c24 */ /* 0x001fca000f8e0209 */
[----:B------:R-:W-:-:S13]  /*0070*/  ISETP.GE.AND P0, PT, R9, UR4, PT ;  /* 0x0000000409007c0c */ /* 0x000fda000bf06270 */
[----:B------:R-:W-:Y:S05]  /*0080*/  @P0 EXIT ;  /* 0x000000000000094d */ /* 0x000fea0003800000 */
[----:B------:R-:W0:Y:S01]  /*0090*/  LDC.64 R2, c[0x0][0x388] ;  /* 0x0000e200ff027b82 */ /* 0x000e220000000a00 */
[----:B------:R-:W1:Y:S07]  /*00a0*/  LDCU.64 UR4, c[0x0][0x358] ;  /* 0x00006b00ff0477ac */ /* 0x000e6e0008000a00 */
[----:B------:R-:W2:Y:S08]  /*00b0*/  LDC.64 R4, c[0x0][0x390] ;  /* 0x0000e400ff047b82 */ /* 0x000eb00000000a00 */
[----:B------:R-:W3:Y:S01]  /*00c0*/  LDC.64 R6, c[0x0][0x398] ;  /* 0x0000e600ff067b82 */ /* 0x000ee20000000a00 */
[----:B0-----:R-:W-:-:S06]  /*00d0*/  IMAD.WIDE R2, R9, 0x4, R2 ;  /* 0x0000000409027825 */ /* 0x001fcc00078e0202 */
[----:B-1----:R-:W4:Y:S01]  /*00e0*/  LDG.E R2, desc[UR4][R2.64] ;  /* 0x0000000402027981 */ /* 0x002f22000c1e1900 */
[----:B--2---:R-:W-:-:S06]  /*00f0*/  IMAD.WIDE R4, R9, 0x4, R4 ;  /* 0x0000000409047825 */ /* 0x004fcc00078e0204 */
[----:B------:R-:W4:Y:S01]  /*0100*/  LDG.E R5, desc[UR4][R4.64] ;  /* 0x0000000404057981 */ /* 0x000f22000c1e1900 */
[----:B---3--:R-:W-:Y:S01]  /*0110*/  IMAD.WIDE R6, R9, 0x4, R6 ;  /* 0x0000000409067825 */ /* 0x008fe200078e0206 */
[----:B----4-:R-:W-:-:S05]  /*0120*/  IADD3 R9, PT, PT, R2, R5, RZ ;  /* 0x0000000502097210 */ /* 0x010fca0007ffe0ff */
[----:B------:R-:W-:Y:S01]  /*0130*/  STG.E desc[UR4][R6.64], R9 ;  /* 0x0000000906007986 */ /* 0x000fe2000c101904 */
[----:B------:R-:W-:Y:S05]  /*0140*/  EXIT ;  /* 0x000000000000794d */ /* 0x000fea0003800000 */
.L_x_0:
[----:B------:R-:W-:-:S00]  /*0150*/  BRA `(.L_x_0) ;  /* 0xfffffffc00fc7947 */ /* 0x000fc0000383ffff */
[----:B------:R-:W-:-:S00]  /*0160*/  NOP ;  /* 0x0000000000007918 */ /* 0x000fc00000000000 */
        /* <DEDUP_REMOVED lines=9> */
.L_x_13:


//--------------------- .text._Z6addcoliiPiS_S_   --------------------------
	.section	.text._Z6addcoliiPiS_S_,"ax",@progbits
	.align	128
        .global         _Z6addcoliiPiS_S_
        .type           _Z6addcoliiPiS_S_,@function
        .size           _Z6addcoliiPiS_S_,(.L_x_14 - _Z6addcoliiPiS_S_)
        .other          _Z6addcoliiPiS_S_,@"STO_CUDA_ENTRY STV_DEFAULT"
_Z6addcoliiPiS_S_:
.text._Z6addcoliiPiS_S_:
[----:B------:R-:W-:Y:S01]  /*0000*/  LDC R1, c[0x0][0x37c] ;  /* 0x0000df00ff017b82 */ /* 0x000fe20000000800 */
[----:B------:R-:W0:Y:S07]  /*0010*/  S2R R0, SR_TID.X ;  /* 0x0000000000007919 */ /* 0x000e2e0000002100 */
[----:B------:R-:W1:Y:S01]  /*0020*/  LDC.64 R2, c[0x0][0x380] ;  /* 0x0000e000ff027b82 */ /* 0x000e620000000a00 */
[----:B------:R-:W0:Y:S01]  /*0030*/  LDCU UR4, c[0x0][0x360] ;  /* 0x00006c00ff0477ac */ /* 0x000e220008000800 */
[----:B------:R-:W0:Y:S01]  /*0040*/  S2R R5, SR_CTAID.X ;  /* 0x0000000000057919 */ /* 0x000e220000002500 */
[----:B-1----:R-:W-:Y:S01]  /*0050*/  ISETP.GE.AND P0, PT, R2, 0x1, PT ;  /* 0x000000010200780c */ /* 0x002fe20003f06270 */
[----:B0-----:R-:W-:-:S05]  /*0060*/  IMAD R0, R5, UR4, R0 ;  /* 0x0000000405007c24 */ /* 0x001fca000f8e0200 */
[----:B------:R-:W-:-:S13]  /*0070*/  ISETP.GE.OR P0, PT, R0, R3, !P0 ;  /* 0x000000030000720c */ /* 0x000fda0004706670 */
[----:B------:R-:W-:Y:S05]  /*0080*/  @P0 EXIT ;  /* 0x000000000000094d */ /* 0x000fea0003800000 */
[C---:B------:R-:W-:Y:S01]  /*0090*/  ISETP.GE.U32.AND P1, PT, R2.reuse, 0x10, PT ;  /* 0x000000100200780c */ /* 0x040fe20003f26070 */
[----:B------:R-:W0:Y:S01]  /*00a0*/  LDCU.64 UR4, c[0x0][0x358] ;  /* 0x00006b00ff0477ac */ /* 0x000e220008000a00 */
[----:B------:R-:W-:Y:S01]  /*00b0*/  LOP3.LUT R7, R2, 0xf, RZ, 0xc0, !PT ;  /* 0x0000000f02077812 */ /* 0x000fe200078ec0ff */
[----:B------:R-:W-:-:S03]  /*00c0*/  HFMA2 R4, -RZ, RZ, 0, 0 ;  /* 0x00000000ff047431 */ /* 0x000fc600000001ff */
[----:B------:R-:W-:-:S07]  /*00d0*/  ISETP.NE.AND P0, PT, R7, RZ, PT ;  /* 0x000000ff0700720c */ /* 0x000fce0003f05270 */
[----:B------:R-:W-:Y:S06]  /*00e0*/  @!P1 BRA `(.L_x_1) ;  /* 0x0000000400e89947 */ /* 0x000fec0003800000 */
[----:B------:R-:W-:Y:S02]  /*00f0*/  LOP3.LUT R4, R2, 0x7ffffff0, RZ, 0xc0, !PT ;  /* 0x7ffffff002047812 */ /* 0x000fe400078ec0ff */
[----:B------:R-:W-:Y:S02]  /*0100*/  MOV R6, R0 ;  /* 0x0000000000067202 */ /* 0x000fe40000000f00 */
[----:B------:R-:W-:-:S07]  /*0110*/  IADD3 R5, PT, PT, -R4, RZ, RZ ;  /* 0x000000ff04057210 */ /* 0x000fce0007ffe1ff */
.L_x_2:
[----:B---3--:R-:W1:Y:S08]  /*0120*/  LDC.64 R16, c[0x0][0x388] ;  /* 0x0000e200ff107b82 */ /* 0x008e700000000a00 */
[----:B------:R-:W2:Y:S08]  /*0130*/  LDC.64 R18, c[0x0][0x390] ;  /* 0x0000e400ff127b82 */ /* 0x000eb00000000a00 */
[----:B------:R-:W3:Y:S01]  /*0140*/  LDC.64 R8, c[0x0][0x398] ;  /* 0x0000e600ff087b82 */ /* 0x000ee20000000a00 */
[----:B-1----:R-:W-:-:S05]  /*0150*/  IMAD.WIDE R16, R6, 0x4, R16 ;  /* 0x0000000406107825 */ /* 0x002fca00078e0210 */
[----:B0-----:R-:W4:Y:S01]  /*0160*/  LDG.E R10, desc[UR4][R16.64] ;  /* 0x00000004100a7981 */ /* 0x001f22000c1e1900 */
[----:B--2---:R-:W-:-:S05]  /*0170*/  IMAD.WIDE R18, R6, 0x4, R18 ;  /* 0x0000000406127825 */ /* 0x004fca00078e0212 */
[----:B------:R-:W4:Y:S01]  /*0180*/  LDG.E R11, desc[UR4][R18.64] ;  /* 0x00000004120b7981 */ /* 0x000f22000c1e1900 */
[----:B------:R-:W-:-:S04]  /*0190*/  IMAD.WIDE R12, R3, 0x4, R16 ;  /* 0x00000004030c7825 */ /* 0x000fc800078e0210 */
[----:B---3--:R-:W-:Y:S01]  /*01a0*/  IMAD.WIDE R8, R6, 0x4, R8 ;  /* 0x0000000406087825 */ /* 0x008fe200078e0208 */
[----:B----4-:R-:W-:-:S03]  /*01b0*/  IADD3 R23, PT, PT, R10, R11, RZ ;  /* 0x0000000b0a177210 */ /* 0x010fc60007ffe0ff */
[C---:B------:R-:W-:Y:S02]  /*01c0*/  IMAD.WIDE R10, R3.reuse, 0x4, R18 ;  /* 0x00000004030a7825 */ /* 0x040fe400078e0212 */
[----:B------:R0:W-:Y:S04]  /*01d0*/  STG.E desc[UR4][R8.64], R23 ;  /* 0x0000001708007986 */ /* 0x0001e8000c101904 */
[----:B------:R-:W2:Y:S04]  /*01e0*/  LDG.E R20, desc[UR4][R12.64] ;  /* 0x000000040c147981 */ /* 0x000ea8000c1e1900 */
[----:B------:R-:W2:Y:S01]  /*01f0*/  LDG.E R21, desc[UR4][R10.64] ;  /* 0x000000040a157981 */ /* 0x000ea2000c1e1900 */
[----:B------:R-:W-:-:S04]  /*0200*/  IMAD.WIDE R14, R3, 0x4, R8 ;  /* 0x00000004030e7825 */ /* 0x000fc800078e0208 */
[----:B------:R-:W-:-:S04]  /*0210*/  IMAD.WIDE R18, R3, 0x4, R12 ;  /* 0x0000000403127825 */ /* 0x000fc800078e020c */
[----:B------:R-:W-:Y:S01]  /*0220*/  IMAD.WIDE R16, R3, 0x4, R10 ;  /* 0x0000000403107825 */ /* 0x000fe200078e020a */
[----:B--2---:R-:W-:-:S05]  /*0230*/  IADD3 R25, PT, PT, R20, R21, RZ ;  /* 0x0000001514197210 */ /* 0x004fca0007ffe0ff */
[----:B------:R1:W-:Y:S04]  /*0240*/  STG.E desc[UR4][R14.64], R25 ;  /* 0x000000190e007986 */ /* 0x0003e8000c101904 */
[----:B------:R-:W2:Y:S04]  /*0250*/  LDG.E R22, desc[UR4][R18.64] ;  /* 0x0000000412167981 */ /* 0x000ea8000c1e1900 */
[----:B------:R-:W2:Y:S01]  /*0260*/  LDG.E R27, desc[UR4][R16.64] ;  /* 0x00000004101b7981 */ /* 0x000ea2000c1e1900 */
[----:B------:R-:W-:-:S04]  /*0270*/  IMAD.WIDE R20, R3, 0x4, R14 ;  /* 0x0000000403147825 */ /* 0x000fc800078e020e */
[----:B------:R-:W-:-:S04]  /*0280*/  IMAD.WIDE R12, R3, 0x4, R18 ;  /* 0x00000004030c7825 */ /* 0x000fc800078e0212 */
[----:B0-----:R-:W-:Y:S01]  /*0290*/  IMAD.WIDE R8, R3, 0x4, R16 ;  /* 0x0000000403087825 */ /* 0x001fe200078e0210 */
[----:B--2---:R-:W-:-:S05]  /*02a0*/  IADD3 R27, PT, PT, R22, R27, RZ ;  /* 0x0000001b161b7210 */ /* 0x004fca0007ffe0ff */
[----:B------:R0:W-:Y:S04]  /*02b0*/  STG.E desc[UR4][R20.64], R27 ;  /* 0x0000001b14007986 */ /* 0x0001e8000c101904 */
[----:B------:R-:W2:Y:S04]  /*02c0*/  LDG.E R22, desc[UR4][R12.64] ;  /* 0x000000040c167981 */ /* 0x000ea8000c1e1900 */
[----:B------:R-:W2:Y:S01]  /*02d0*/  LDG.E R23, desc[UR4][R8.64] ;  /* 0x0000000408177981 */ /* 0x000ea2000c1e1900 */
[----:B------:R-:W-:-:S04]  /*02e0*/  IMAD.WIDE R10, R3, 0x4, R20 ;  /* 0x00000004030a7825 */ /* 0x000fc800078e0214 */
[----:B------:R-:W-:-:S04]  /*02f0*/  IMAD.WIDE R18, R3, 0x4, R12 ;  /* 0x0000000403127825 */ /* 0x000fc800078e020c */
[----:B-1----:R-:W-:Y:S01]  /*0300*/  IMAD.WIDE R14, R3, 0x4, R8 ;  /* 0x00000004030e7825 */ /* 0x002fe200078e0208 */
[----:B--2---:R-:W-:-:S05]  /*0310*/  IADD3 R23, PT, PT, R22, R23, RZ ;  /* 0x0000001716177210 */ /* 0x004fca0007ffe0ff */
        /* <DEDUP_REMOVED lines=8> */
[----:B------:R-:W3:Y:S04]  /*03a0*/  LDG.E R22, desc[UR4][R12.64] ;  /* 0x000000040c167981 */ /* 0x000ee8000c1e1900 */
[----:B0-----:R-:W3:Y:S01]  /*03b0*/  LDG.E R27, desc[UR4][R8.64] ;  /* 0x00000004081b7981 */ /* 0x001ee2000c1e1900 */
[----:B------:R-:W-:-:S04]  /*03c0*/  IMAD.WIDE R20, R3, 0x4, R16 ;  /* 0x0000000403147825 */ /* 0x000fc800078e0210 */
[----:B------:R-:W-:-:S04]  /*03d0*/  IMAD.WIDE R18, R3, 0x4, R12 ;  /* 0x0000000403127825 */ /* 0x000fc800078e020c */
[----:B-1----:R-:W-:Y:S01]  /*03e0*/  IMAD.WIDE R10, R3, 0x4, R8 ;  /* 0x00000004030a7825 */ /* 0x002fe200078e0208 */
[----:B---3--:R-:W-:-:S05]  /*03f0*/  IADD3 R27, PT, PT, R22, R27, RZ ;  /* 0x0000001b161b7210 */ /* 0x008fca0007ffe0ff */
[----:B------:R0:W-:Y:S04]  /*0400*/  STG.E desc[UR4][R20.64], R27 ;  /* 0x0000001b14007986 */ /* 0x0001e8000c101904 */
[----:B------:R-:W3:Y:S04]  /*0410*/  LDG.E R22, desc[UR4][R18.64] ;  /* 0x0000000412167981 */ /* 0x000ee8000c1e1900 */
[----:B------:R-:W3:Y:S01]  /*0420*/  LDG.E R23, desc[UR4][R10.64] ;  /* 0x000000040a177981 */ /* 0x000ee2000c1e1900 */
[----:B------:R-:W-:-:S04]  /*0430*/  IMAD.WIDE R14, R3, 0x4, R20 ;  /* 0x00000004030e7825 */ /* 0x000fc800078e0214 */
[----:B------:R-:W-:-:S04]  /*0440*/  IMAD.WIDE R12, R3, 0x4, R18 ;  /* 0x00000004030c7825 */ /* 0x000fc800078e0212 */
[----:B------:R-:W-:Y:S01]  /*0450*/  IMAD.WIDE R8, R3, 0x4, R10 ;  /* 0x0000000403087825 */ /* 0x000fe200078e020a */
[----:B---3--:R-:W-:-:S05]  /*0460*/  IADD3 R23, PT, PT, R22, R23, RZ ;  /* 0x0000001716177210 */ /* 0x008fca0007ffe0ff */
[----:B------:R1:W-:Y:S04]  /*0470*/  STG.E desc[UR4][R14.64], R23 ;  /* 0x000000170e007986 */ /* 0x0003e8000c101904 */
[----:B------:R-:W3:Y:S04]  /*0480*/  LDG.E R22, desc[UR4][R12.64] ;  /* 0x000000040c167981 */ /* 0x000ee8000c1e1900 */
[----:B--2---:R-:W3:Y:S01]  /*0490*/  LDG.E R25, desc[UR4][R8.64] ;  /* 0x0000000408197981 */ /* 0x004ee2000c1e1900 */
[----:B------:R-:W-:-:S04]  /*04a0*/  IMAD.WIDE R16, R3, 0x4, R14 ;  /* 0x0000000403107825 */ /* 0x000fc800078e020e */
[----:B------:R-:W-:-:S04]  /*04b0*/  IMAD.WIDE R18, R3, 0x4, R12 ;  /* 0x0000000403127825 */ /* 0x000fc800078e020c */
[----:B------:R-:W-:Y:S01]  /*04c0*/  IMAD.WIDE R10, R3, 0x4, R8 ;  /* 0x00000004030a7825 */ /* 0x000fe200078e0208 */
[----:B---3--:R-:W-:-:S05]  /*04d0*/  IADD3 R25, PT, PT, R22, R25, RZ ;  /* 0x0000001916197210 */ /* 0x008fca0007ffe0ff */
[----:B------:R2:W-:Y:S04]  /*04e0*/  STG.E desc[UR4][R16.64], R25 ;  /* 0x0000001910007986 */ /* 0x0005e8000c101904 */
[----:B------:R-:W3:Y:S04]  /*04f0*/  LDG.E R22, desc[UR4][R18.64] ;  /* 0x0000000412167981 */ /* 0x000ee8000c1e1900 */
[----:B0-----:R-:W3:Y:S01]  /*0500*/  LDG.E R27, desc[UR4][R10.64] ;  /* 0x000000040a1b7981 */ /* 0x001ee2000c1e1900 */
[----:B------:R-:W-:-:S04]  /*0510*/  IMAD.WIDE R20, R3, 0x4, R16 ;  /* 0x0000000403147825 */ /* 0x000fc800078e0210 */
[----:B------:R-:W-:-:S04]  /*0520*/  IMAD.WIDE R12, R3, 0x4, R18 ;  /* 0x00000004030c7825 */ /* 0x000fc800078e0212 */
[----:B------:R-:W-:Y:S01]  /*0530*/  IMAD.WIDE R8, R3, 0x4, R10 ;  /* 0x0000000403087825 */ /* 0x000fe200078e020a */
[----:B---3--:R-:W-:-:S05]  /*0540*/  IADD3 R27, PT, PT, R22, R27, RZ ;  /* 0x0000001b161b7210 */ /* 0x008fca0007ffe0ff */
[----:B------:R0:W-:Y:S04]  /*0550*/  STG.E desc[UR4][R20.64], R27 ;  /* 0x0000001b14007986 */ /* 0x0001e8000c101904 */
[----:B------:R-:W3:Y:S04]  /*0560*/  LDG.E R22, desc[UR4][R12.64] ;  /* 0x000000040c167981 */ /* 0x000ee8000c1e1900 */
[----:B-1----:R-:W3:Y:S01]  /*0570*/  LDG.E R23, desc[UR4][R8.64] ;  /* 0x0000000408177981 */ /* 0x002ee2000c1e1900 */
[----:B------:R-:W-:-:S04]  /*0580*/  IMAD.WIDE R14, R3, 0x4, R20 ;  /* 0x00000004030e7825 */ /* 0x000fc800078e0214 */
[----:B--2---:R-:W-:-:S04]  /*0590*/  IMAD.WIDE R16, R3, 0x4, R12 ;  /* 0x0000000403107825 */ /* 0x004fc800078e020c */
[----:B------:R-:W-:Y:S01]  /*05a0*/  IMAD.WIDE R10, R3, 0x4, R8 ;  /* 0x00000004030a7825 */ /* 0x000fe200078e0208 */
[----:B---3--:R-:W-:-:S05]  /*05b0*/  IADD3 R23, PT, PT, R22, R23, RZ ;  /* 0x0000001716177210 */ /* 0x008fca0007ffe0ff */
        /* <DEDUP_REMOVED lines=11> */
[----:B-1----:R-:W-:-:S04]  /*0670*/  IMAD.WIDE R14, R3, 0x4, R12 ;  /* 0x00000004030e7825 */ /* 0x002fc800078e020c */
[----:B------:R-:W-:Y:S01]  /*0680*/  IMAD.WIDE R10, R3, 0x4, R8 ;  /* 0x00000004030a7825 */ /* 0x000fe200078e0208 */
        /* <DEDUP_REMOVED lines=23> */
[----:B------:R-:W2:Y:S04]  /*0800*/  LDG.E R12, desc[UR4][R12.64] ;  /* 0x000000040c0c7981 */ /* 0x000ea8000c1e1900 */
[----:B------:R-:W2:Y:S01]  /*0810*/  LDG.E R9, desc[UR4][R8.64] ;  /* 0x0000000408097981 */ /* 0x000ea2000c1e1900 */
[----:B------:R-:W-:-:S04]  /*0820*/  IADD3 R5, PT, PT, R5, 0x10, RZ ;  /* 0x0000001005057810 */ /* 0x000fc80007ffe0ff */
[----:B------:R-:W-:Y:S01]  /*0830*/  ISETP.NE.AND P1, PT, R5, RZ, PT ;  /* 0x000000ff0500720c */ /* 0x000fe20003f25270 */
[C---:B-1----:R-:W-:Y:S01]  /*0840*/  IMAD.WIDE R16, R3.reuse, 0x4, R20 ;  /* 0x0000000403107825 */ /* 0x042fe200078e0214 */
[----:B------:R-:W-:Y:S02]  /*0850*/  LEA R6, R3, R6, 0x4 ;  /* 0x0000000603067211 */ /* 0x000fe400078e20ff */
[----:B--2---:R-:W-:-:S05]  /*0860*/  IADD3 R19, PT, PT, R12, R9, RZ ;  /* 0x000000090c137210 */ /* 0x004fca0007ffe0ff */
[----:B------:R3:W-:Y:S04]  /*0870*/  STG.E desc[UR4][R16.64], R19 ;  /* 0x0000001310007986 */ /* 0x0007e8000c101904 */
[----:B------:R-:W-:Y:S05]  /*0880*/  @P1 BRA `(.L_x_2) ;  /* 0xfffffff800241947 */ /* 0x000fea000383ffff */
.L_x_1:
[----:B0-----:R-:W-:Y:S05]  /*0890*/  @!P0 EXIT ;  /* 0x000000000000894d */ /* 0x001fea0003800000 */
[----:B------:R-:W-:Y:S02]  /*08a0*/  ISETP.GE.U32.AND P0, PT, R7, 0x8, PT ;  /* 0x000000080700780c */ /* 0x000fe40003f06070 */
[----:B------:R-:W-:-:S04]  /*08b0*/  LOP3.LUT R5, R2, 0x7, RZ, 0xc0, !PT ;  /* 0x0000000702057812 */ /* 0x000fc800078ec0ff */
[----:B------:R-:W-:-:S07]  /*08c0*/  ISETP.NE.AND P1, PT, R5, RZ, PT ;  /* 0x000000ff0500720c */ /* 0x000fce0003f25270 */
[----:B------:R-:W-:Y:S06]  /*08d0*/  @!P0 BRA `(.L_x_3) ;  /* 0x0000000000f48947 */ /* 0x000fec0003800000 */
[----:B------:R-:W0:Y:S01]  /*08e0*/  LDC.64 R6, c[0x0][0x388] ;  /* 0x0000e200ff067b82 */ /* 0x000e220000000a00 */
[----:B------:R-:W-:-:S07]  /*08f0*/  IMAD R13, R4, R3, R0 ;  /* 0x00000003040d7224 */ /* 0x000fce00078e0200 */
[----:B------:R-:W1:Y:S08]  /*0900*/  LDC.64 R8, c[0x0][0x390] ;  /* 0x0000e400ff087b82 */ /* 0x000e700000000a00 */
[----:B------:R-:W2:Y:S01]  /*0910*/  LDC.64 R10, c[0x0][0x398] ;  /* 0x0000e600ff0a7b82 */ /* 0x000ea20000000a00 */
[----:B0-----:R-:W-:-:S05]  /*0920*/  IMAD.WIDE R6, R13, 0x4, R6 ;  /* 0x000000040d067825 */ /* 0x001fca00078e0206 */
[----:B------:R-:W3:Y:S01]  /*0930*/  LDG.E R12, desc[UR4][R6.64] ;  /* 0x00000004060c7981 */ /* 0x000ee2000c1e1900 */
[----:B-1----:R-:W-:-:S05]  /*0940*/  IMAD.WIDE R8, R13, 0x4, R8 ;  /* 0x000000040d087825 */ /* 0x002fca00078e0208 */
[----:B------:R-:W3:Y:S01]  /*0950*/  LDG.E R15, desc[UR4][R8.64] ;  /* 0x00000004080f7981 */ /* 0x000ee2000c1e1900 */
[----:B--2---:R-:W-:Y:S01]  /*0960*/  IMAD.WIDE R10, R13, 0x4, R10 ;  /* 0x000000040d0a7825 */ /* 0x004fe200078e020a */
[----:B---3--:R-:W-:-:S03]  /*0970*/  IADD3 R21, PT, PT, R12, R15, RZ ;  /* 0x0000000f0c157210 */ /* 0x008fc60007ffe0ff */
[----:B------:R-:W-:-:S04]  /*0980*/  IMAD.WIDE R12, R3, 0x4, R6 ;  /* 0x00000004030c7825 */ /* 0x000fc800078e0206 */
[C---:B------:R-:W-:Y:S01]  /*0990*/  IMAD.WIDE R14, R3.reuse, 0x4, R8 ;  /* 0x00000004030e7825 */ /* 0x040fe200078e0208 */
        /* <DEDUP_REMOVED lines=11> */
[----:B0-----:R-:W-:-:S04]  /*0a50*/  IMAD.WIDE R10, R3, 0x4, R6 ;  /* 0x00000004030a7825 */ /* 0x001fc800078e0206 */
[----:B------:R-:W-:Y:S01]  /*0a60*/  IMAD.WIDE R12, R3, 0x4, R8 ;  /* 0x00000004030c7825 */ /* 0x000fe200078e0208 */
        /* <DEDUP_REMOVED lines=10> */
[----:B-1----:R-:W3:Y:S01]  /*0b10*/  LDG.E R23, desc[UR4][R8.64] ;  /* 0x0000000408177981 */ /* 0x002ee2000c1e1900 */
        /* <DEDUP_REMOVED lines=19> */
[----:B------:R-:W0:Y:S04]  /*0c50*/  LDG.E R10, desc[UR4][R10.64] ;  /* 0x000000040a0a7981 */ /* 0x000e28000c1e1900 */
[----:B------:R-:W0:Y:S01]  /*0c60*/  LDG.E R13, desc[UR4][R12.64] ;  /* 0x000000040c0d7981 */ /* 0x000e22000c1e1900 */
[----:B-1----:R-:W-:Y:S01]  /*0c70*/  IMAD.WIDE R16, R3, 0x4, R14 ;  /* 0x0000000403107825 */ /* 0x002fe200078e020e */
[----:B------:R-:W-:-:S02]  /*0c80*/  IADD3 R4, PT, PT, R4, 0x8, RZ ;  /* 0x0000000804047810 */ /* 0x000fc40007ffe0ff */
[----:B0-----:R-:W-:-:S05]  /*0c90*/  IADD3 R19, PT, PT, R10, R13, RZ ;  /* 0x0000000d0a137210 */ /* 0x001fca0007ffe0ff */
[----:B------:R2:W-:Y:S02]  /*0ca0*/  STG.E desc[UR4][R16.64], R19 ;  /* 0x0000001310007986 */ /* 0x0005e4000c101904 */
.L_x_3:
[----:B------:R-:W-:Y:S05]  /*0cb0*/  @!P1 EXIT ;  /* 0x000000000000994d */ /* 0x000fea0003800000 */
[----:B------:R-:W-:Y:S02]  /*0cc0*/  ISETP.GE.U32.AND P0, PT, R5, 0x4, PT ;  /* 0x000000040500780c */ /* 0x000fe40003f06070 */
[----:B------:R-:W-:-:S04]  /*0cd0*/  LOP3.LUT R2, R2, 0x3, RZ, 0xc0, !PT ;  /* 0x0000000302027812 */ /* 0x000fc800078ec0ff */
[----:B------:R-:W-:-:S07]  /*0ce0*/  ISETP.NE.AND P1, PT, R2, RZ, PT ;  /* 0x000000ff0200720c */ /* 0x000fce0003f25270 */
[----:B------:R-:W-:Y:S06]  /*0cf0*/  @!P0 BRA `(.L_x_4) ;  /* 0x0000000000848947 */ /* 0x000fec0003800000 */
[----:B------:R-:W0:Y:S01]  /*0d00*/  LDC.64 R6, c[0x0][0x388] ;  /* 0x0000e200ff067b82 */ /* 0x000e220000000a00 */
[----:B------:R-:W-:-:S07]  /*0d10*/  IMAD R13, R4, R3, R0 ;  /* 0x00000003040d7224 */ /* 0x000fce00078e0200 */
[----:B------:R-:W1:Y:S08]  /*0d20*/  LDC.64 R8, c[0x0][0x390] ;  /* 0x0000e400ff087b82 */ /* 0x000e700000000a00 */
[----:B------:R-:W4:Y:S01]  /*0d30*/  LDC.64 R10, c[0x0][0x398] ;  /* 0x0000e600ff0a7b82 */ /* 0x000f220000000a00 */
[----:B0-----:R-:W-:-:S05]  /*0d40*/  IMAD.WIDE R6, R13, 0x4, R6 ;  /* 0x000000040d067825 */ /* 0x001fca00078e0206 */
[----:B------:R-:W5:Y:S01]  /*0d50*/  LDG.E R5, desc[UR4][R6.64] ;  /* 0x0000000406057981 */ /* 0x000f62000c1e1900 */
[----:B-1----:R-:W-:-:S05]  /*0d60*/  IMAD.WIDE R8, R13, 0x4, R8 ;  /* 0x000000040d087825 */ /* 0x002fca00078e0208 */
[----:B------:R-:W5:Y:S01]  /*0d70*/  LDG.E R12, desc[UR4][R8.64] ;  /* 0x00000004080c7981 */ /* 0x000f62000c1e1900 */
[----:B--2---:R-:W-:-:S04]  /*0d80*/  IMAD.WIDE R14, R3, 0x4, R8 ;  /* 0x00000004030e7825 */ /* 0x004fc800078e0208 */
[----:B----4-:R-:W-:Y:S01]  /*0d90*/  IMAD.WIDE R10, R13, 0x4, R10 ;  /* 0x000000040d0a7825 */ /* 0x010fe200078e020a */
[----:B-----5:R-:W-:-:S03]  /*0da0*/  IADD3 R5, PT, PT, R5, R12, RZ ;  /* 0x0000000c05057210 */ /* 0x020fc60007ffe0ff */
[C---:B------:R-:W-:Y:S02]  /*0db0*/  IMAD.WIDE R12, R3.reuse, 0x4, R6 ;  /* 0x00000004030c7825 */ /* 0x040fe400078e0206 */
[----:B------:R0:W-:Y:S04]  /*0dc0*/  STG.E desc[UR4][R10.64], R5 ;  /* 0x000000050a007986 */ /* 0x0001e8000c101904 */
[----:B------:R-:W2:Y:S04]  /*0dd0*/  LDG.E R18, desc[UR4][R12.64] ;  /* 0x000000040c127981 */ /* 0x000ea8000c1e1900 */
[----:B---3--:R-:W2:Y:S01]  /*0de0*/  LDG.E R19, desc[UR4][R14.64] ;  /* 0x000000040e137981 */ /* 0x008ea2000c1e1900 */
        /* <DEDUP_REMOVED lines=14> */
[----:B------:R-:W-:Y:S01]  /*0ed0*/  IMAD.WIDE R14, R3, 0x4, R18 ;  /* 0x00000004030e7825 */ /* 0x000fe200078e0212 */
[----:B------:R-:W-:-:S02]  /*0ee0*/  IADD3 R4, PT, PT, R4, 0x4, RZ ;  /* 0x0000000404047810 */ /* 0x000fc40007ffe0ff */
[----:B--2---:R-:W-:-:S05]  /*0ef0*/  IADD3 R5, PT, PT, R10, R13, RZ ;  /* 0x0000000d0a057210 */ /* 0x004fca0007ffe0ff */
[----:B------:R1:W-:Y:S02]  /*0f00*/  STG.E desc[UR4][R14.64], R5 ;  /* 0x000000050e007986 */ /* 0x0003e4000c101904 */
.L_x_4:
[----:B------:R-:W-:Y:S05]  /*0f10*/  @!P1 EXIT ;  /* 0x000000000000994d */ /* 0x000fea0003800000 */
[----:B------:R-:W0:Y:S01]  /*0f20*/  LDC.64 R6, c[0x0][0x388] ;  /* 0x0000e200ff067b82 */ /* 0x000e220000000a00 */
[----:B-123--:R-:W-:Y:S01]  /*0f30*/  IMAD R17, R4, R3, R0 ;  /* 0x0000000304117224 */ /* 0x00efe200078e0200 */
[----:B------:R-:W-:-:S06]  /*0f40*/  IADD3 R2, PT, PT, -R2, RZ, RZ ;  /* 0x000000ff02027210 */ /* 0x000fcc0007ffe1ff */
[----:B------:R-:W1:Y:S08]  /*0f50*/  LDC.64 R8, c[0x0][0x390] ;  /* 0x0000e400ff087b82 */ /* 0x000e700000000a00 */
[----:B------:R-:W2:Y:S02]  /*0f60*/  LDC.64 R10, c[0x0][0x398] ;  /* 0x0000e600ff0a7b82 */ /* 0x000ea40000000a00 */
.L_x_5:
[----:B0-----:R-:W-:-:S04]  /*0f70*/  IMAD.WIDE R4, R17, 0x4, R6 ;  /* 0x0000000411047825 */ /* 0x001fc800078e0206 */
[C---:B-1----:R-:W-:Y:S02]  /*0f80*/  IMAD.WIDE R12, R17.reuse, 0x4, R8 ;  /* 0x00000004110c7825 */ /* 0x042fe400078e0208 */
[----:B---3--:R-:W3:Y:S04]  /*0f90*/  LDG.E R4, desc[UR4][R4.64] ;  /* 0x0000000404047981 */ /* 0x008ee8000c1e1900 */
[----:B------:R-:W3:Y:S01]  /*0fa0*/  LDG.E R13, desc[UR4][R12.64] ;  /* 0x000000040c0d7981 */ /* 0x000ee2000c1e1900 */
[----:B------:R-:W-:Y:S01]  /*0fb0*/  IADD3 R2, PT, PT, R2, 0x1, RZ ;  /* 0x0000000102027810 */ /* 0x000fe20007ffe0ff */
[C---:B--2---:R-:W-:Y:S01]  /*0fc0*/  IMAD.WIDE R14, R17.reuse, 0x4, R10 ;  /* 0x00000004110e7825 */ /* 0x044fe200078e020a */
[----:B------:R-:W-:Y:S02]  /*0fd0*/  IADD3 R17, PT, PT, R17, R3, RZ ;  /* 0x0000000311117210 */ /* 0x000fe40007ffe0ff */
[----:B------:R-:W-:-:S02]  /*0fe0*/  ISETP.NE.AND P0, PT, R2, RZ, PT ;  /* 0x000000ff0200720c */ /* 0x000fc40003f05270 */
[----:B---3--:R-:W-:-:S05]  /*0ff0*/  IADD3 R19, PT, PT, R4, R13, RZ ;  /* 0x0000000d04137210 */ /* 0x008fca0007ffe0ff */
[----:B------:R3:W-:Y:S06]  /*1000*/  STG.E desc[UR4][R14.64], R19 ;  /* 0x000000130e007986 */ /* 0x0007ec000c101904 */
[----:B------:R-:W-:Y:S05]  /*1010*/  @P0 BRA `(.L_x_5) ;  /* 0xfffffffc00d40947 */ /* 0x000fea000383ffff */
[----:B------:R-:W-:Y:S05]  /*1020*/  EXIT ;  /* 0x000000000000794d */ /* 0x000fea0003800000 */
.L_x_6:
        /* <DEDUP_REMOVED lines=13> */
.L_x_14:


//--------------------- .text._Z6addrowiiPiS_S_   --------------------------
	.section	.text._Z6addrowiiPiS_S_,"ax",@progbits
	.align	128
        .global         _Z6addrowiiPiS_S_
        .type           _Z6addrowiiPiS_S_,@function
        .size           _Z6addrowiiPiS_S_,(.L_x_15 - _Z6addrowiiPiS_S_)
        .other          _Z6addrowiiPiS_S_,@"STO_CUDA_ENTRY STV_DEFAULT"
_Z6addrowiiPiS_S_:
.text._Z6addrowiiPiS_S_:
        /* <DEDUP_REMOVED lines=12> */
[----:B------:R-:W-:Y:S02]  /*00c0*/  IMAD R0, R0, R5, RZ ;  /* 0x0000000500007224 */ /* 0x000fe400078e02ff */
[----:B------:R-:W-:Y:S01]  /*00d0*/  IMAD.MOV.U32 R3, RZ, RZ, RZ ;  /* 0x000000ffff037224 */ /* 0x000fe200078e00ff */
[----:B------:R-:W-:-:S07]  /*00e0*/  ISETP.NE.AND P0, PT, R14, RZ, PT ;  /* 0x000000ff0e00720c */ /* 0x000fce0003f05270 */
[----:B------:R-:W-:Y:S06]  /*00f0*/  @!P1 BRA `(.L_x_7) ;  /* 0x0000000400609947 */ /* 0x000fec0003800000 */
[----:B------:R-:W1:Y:S01]  /*0100*/  LDCU.128 UR12, c[0x0][0x390] ;  /* 0x00007200ff0c77ac */ /* 0x000e620008000c00 */
[----:B------:R-:W-:Y:S01]  /*0110*/  LOP3.LUT R3, R5, 0x7ffffff0, RZ, 0xc0, !PT ;  /* 0x7ffffff005037812 */ /* 0x000fe200078ec0ff */
[----:B------:R-:W-:Y:S01]  /*0120*/  IMAD.MOV.U32 R2, RZ, RZ, R0 ;  /* 0x000000ffff027224 */ /* 0x000fe200078e0000 */
[----:B------:R-:W2:Y:S02]  /*0130*/  LDCU.64 UR8, c[0x0][0x388] ;  /* 0x00007100ff0877ac */ /* 0x000ea40008000a00 */
[----:B------:R-:W-:Y:S01]  /*0140*/  IADD3 R4, PT, PT, -R3, RZ, RZ ;  /* 0x000000ff03047210 */ /* 0x000fe20007ffe1ff */
[----:B-1----:R-:W-:Y:S02]  /*0150*/  UIADD3 UR6, UP1, UPT, UR12, 0x20, URZ ;  /* 0x000000200c067890 */ /* 0x002fe4000ff3e0ff */
[----:B------:R-:W-:Y:S02]  /*0160*/  UIADD3 UR4, UP2, UPT, UR14, 0x20, URZ ;  /* 0x000000200e047890 */ /* 0x000fe4000ff5e0ff */
[----:B--2---:R-:W-:-:S02]  /*0170*/  UIADD3 UR8, UP0, UPT, UR8, 0x20, URZ ;  /* 0x0000002008087890 */ /* 0x004fc4000ff1e0ff */
[----:B------:R-:W-:Y:S02]  /*0180*/  UIADD3.X UR7, UPT, UPT, URZ, UR13, URZ, UP1, !UPT ;  /* 0x0000000dff077290 */ /* 0x000fe40008ffe4ff */
[----:B------:R-:W-:Y:S02]  /*0190*/  UIADD3.X UR5, UPT, UPT, URZ, UR15, URZ, UP2, !UPT ;  /* 0x0000000fff057290 */ /* 0x000fe400097fe4ff */
[----:B------:R-:W-:-:S12]  /*01a0*/  UIADD3.X UR9, UPT, UPT, URZ, UR9, URZ, UP0, !UPT ;  /* 0x00000009ff097290 */ /* 0x000fd800087fe4ff */
.L_x_8:
[----:B------:R-:W-:Y:S01]  /*01b0*/  MOV R7, UR9 ;  /* 0x0000000900077c02 */ /* 0x000fe20008000f00 */
[----:B------:R-:W-:Y:S01]  /*01c0*/  IMAD.U32 R6, RZ, RZ, UR8 ;  /* 0x00000008ff067e24 */ /* 0x000fe2000f8e00ff */
[----:B------:R-:W-:Y:S01]  /*01d0*/  MOV R9, UR7 ;  /* 0x0000000700097c02 */ /* 0x000fe20008000f00 */
[----:B------:R-:W-:Y:S02]  /*01e0*/  IMAD.U32 R8, RZ, RZ, UR6 ;  /* 0x00000006ff087e24 */ /* 0x000fe4000f8e00ff */
[----:B------:R-:W-:-:S04]  /*01f0*/  IMAD.WIDE R6, R2, 0x4, R6 ;  /* 0x0000000402067825 */ /* 0x000fc800078e0206 */
[----:B------:R-:W-:Y:S01]  /*0200*/  IMAD.WIDE R8, R2, 0x4, R8 ;  /* 0x0000000402087825 */ /* 0x000fe200078e0208 */
[----:B0-----:R-:W2:Y:S04]  /*0210*/  LDG.E R12, desc[UR10][R6.64+-0x20] ;  /* 0xffffe00a060c7981 */ /* 0x001ea8000c1e1900 */
[----:B----4-:R-:W2:Y:S01]  /*0220*/  LDG.E R13, desc[UR10][R8.64+-0x20] ;  /* 0xffffe00a080d7981 */ /* 0x010ea2000c1e1900 */
[----:B------:R-:W-:Y:S01]  /*0230*/  MOV R11, UR5 ;  /* 0x00000005000b7c02 */ /* 0x000fe20008000f00 */
[----:B------:R-:W-:-:S04]  /*0240*/  IMAD.U32 R10, RZ, RZ, UR4 ;  /* 0x00000004ff0a7e24 */ /* 0x000fc8000f8e00ff */
[----:B------:R-:W-:-:S04]  /*0250*/  IMAD.WIDE R10, R2, 0x4, R10 ;  /* 0x00000004020a7825 */ /* 0x000fc800078e020a */
[----:B--2---:R-:W-:-:S05]  /*0260*/  IMAD.IADD R13, R12, 0x1, R13 ;  /* 0x000000010c0d7824 */ /* 0x004fca00078e020d */
[----:B------:R0:W-:Y:S04]  /*0270*/  STG.E desc[UR10][R10.64+-0x20], R13 ;  /* 0xffffe00d0a007986 */ /* 0x0001e8000c10190a */
[----:B------:R-:W2:Y:S04]  /*0280*/  LDG.E R12, desc[UR10][R6.64+-0x1c] ;  /* 0xffffe40a060c7981 */ /* 0x000ea8000c1e1900 */
[----:B------:R-:W2:Y:S02]  /*0290*/  LDG.E R15, desc[UR10][R8.64+-0x1c] ;  /* 0xffffe40a080f7981 */ /* 0x000ea4000c1e1900 */
[----:B--2---:R-:W-:-:S05]  /*02a0*/  IADD3 R15, PT, PT, R12, R15, RZ ;  /* 0x0000000f0c0f7210 */ /* 0x004fca0007ffe0ff */
[----:B------:R1:W-:Y:S04]  /*02b0*/  STG.E desc[UR10][R10.64+-0x1c], R15 ;  /* 0xffffe40f0a007986 */ /* 0x0003e8000c10190a */
[----:B------:R-:W2:Y:S04]  /*02c0*/  LDG.E R12, desc[UR10][R6.64+-0x18] ;  /* 0xffffe80a060c7981 */ /* 0x000ea8000c1e1900 */
[----:B------:R-:W2:Y:S02]  /*02d0*/  LDG.E R17, desc[UR10][R8.64+-0x18] ;  /* 0xffffe80a08117981 */ /* 0x000ea4000c1e1900 */
[----:B--2---:R-:W-:-:S05]  /*02e0*/  IMAD.IADD R17, R12, 0x1, R17 ;  /* 0x000000010c117824 */ /* 0x004fca00078e0211 */
[----:B------:R2:W-:Y:S04]  /*02f0*/  STG.E desc[UR10][R10.64+-0x18], R17 ;  /* 0xffffe8110a007986 */ /* 0x0005e8000c10190a */
[----:B------:R-:W3:Y:S04]  /*0300*/  LDG.E R12, desc[UR10][R6.64+-0x14] ;  /* 0xffffec0a060c7981 */ /* 0x000ee8000c1e1900 */
[----:B------:R-:W3:Y:S02]  /*0310*/  LDG.E R19, desc[UR10][R8.64+-0x14] ;  /* 0xffffec0a08137981 */ /* 0x000ee4000c1e1900 */
[----:B---3--:R-:W-:-:S05]  /*0320*/  IADD3 R19, PT, PT, R12, R19, RZ ;  /* 0x000000130c137210 */ /* 0x008fca0007ffe0ff */
[----:B------:R3:W-:Y:S04]  /*0330*/  STG.E desc[UR10][R10.64+-0x14], R19 ;  /* 0xffffec130a007986 */ /* 0x0007e8000c10190a */
[----:B------:R-:W4:Y:S04]  /*0340*/  LDG.E R12, desc[UR10][R6.64+-0x10] ;  /* 0xfffff00a060c7981 */ /* 0x000f28000c1e1900 */
[----:B0-----:R-:W4:Y:S02]  /*0350*/  LDG.E R13, desc[UR10][R8.64+-0x10] ;  /* 0xfffff00a080d7981 */ /* 0x001f24000c1e1900 */
[----:B----4-:R-:W-:-:S05]  /*0360*/  IMAD.IADD R13, R12, 0x1, R13 ;  /* 0x000000010c0d7824 */ /* 0x010fca00078e020d */
[----:B------:R0:W-:Y:S04]  /*0370*/  STG.E desc[UR10][R10.64+-0x10], R13 ;  /* 0xfffff00d0a007986 */ /* 0x0001e8000c10190a */
[----:B------:R-:W4:Y:S04]  /*0380*/  LDG.E R12, desc[UR10][R6.64+-0xc] ;  /* 0xfffff40a060c7981 */ /* 0x000f28000c1e1900 */
[----:B-1----:R-:W4:Y:S02]  /*0390*/  LDG.E R15, desc[UR10][R8.64+-0xc] ;  /* 0xfffff40a080f7981 */ /* 0x002f24000c1e1900 */
[----:B----4-:R-:W-:-:S05]  /*03a0*/  IADD3 R15, PT, PT, R12, R15, RZ ;  /* 0x0000000f0c0f7210 */ /* 0x010fca0007ffe0ff */
[----:B------:R1:W-:Y:S04]  /*03b0*/  STG.E desc[UR10][R10.64+-0xc], R15 ;  /* 0xfffff40f0a007986 */ /* 0x0003e8000c10190a */
[----:B------:R-:W4:Y:S04]  /*03c0*/  LDG.E R12, desc[UR10][R6.64+-0x8] ;  /* 0xfffff80a060c7981 */ /* 0x000f28000c1e1900 */
[----:B--2---:R-:W4:Y:S02]  /*03d0*/  LDG.E R17, desc[UR10][R8.64+-0x8] ;  /* 0xfffff80a08117981 */ /* 0x004f24000c1e1900 */
[----:B----4-:R-:W-:-:S05]  /*03e0*/  IMAD.IADD R17, R12, 0x1, R17 ;  /* 0x000000010c117824 */ /* 0x010fca00078e0211 */
[----:B------:R2:W-:Y:S04]  /*03f0*/  STG.E desc[UR10][R10.64+-0x8], R17 ;  /* 0xfffff8110a007986 */ /* 0x0005e8000c10190a */
[----:B------:R-:W4:Y:S04]  /*0400*/  LDG.E R12, desc[UR10][R6.64+-0x4] ;  /* 0xfffffc0a060c7981 */ /* 0x000f28000c1e1900 */
[----:B---3--:R-:W4:Y:S02]  /*0410*/  LDG.E R19, desc[UR10][R8.64+-0x4] ;  /* 0xfffffc0a08137981 */ /* 0x008f24000c1e1900 */
[----:B----4-:R-:W-:-:S05]  /*0420*/  IADD3 R19, PT, PT, R12, R19, RZ ;  /* 0x000000130c137210 */ /* 0x010fca0007ffe0ff */
        /* <DEDUP_REMOVED lines=21> */
[----:B------:R-:W5:Y:S04]  /*0580*/  LDG.E R12, desc[UR10][R6.64+0x14] ;  /* 0x0000140a060c7981 */ /* 0x000f68000c1e1900 */
[----:B-1----:R-:W5:Y:S02]  /*0590*/  LDG.E R15, desc[UR10][R8.64+0x14] ;  /* 0x0000140a080f7981 */ /* 0x002f64000c1e1900 */
[----:B-----5:R-:W-:-:S05]  /*05a0*/  IADD3 R15, PT, PT, R12, R15, RZ ;  /* 0x0000000f0c0f7210 */ /* 0x020fca0007ffe0ff */
[----:B------:R4:W-:Y:S04]  /*05b0*/  STG.E desc[UR10][R10.64+0x14], R15 ;  /* 0x0000140f0a007986 */ /* 0x0009e8000c10190a */
[----:B------:R-:W5:Y:S04]  /*05c0*/  LDG.E R12, desc[UR10][R6.64+0x18] ;  /* 0x0000180a060c7981 */ /* 0x000f68000c1e1900 */
[----:B--2---:R-:W5:Y:S01]  /*05d0*/  LDG.E R17, desc[UR10][R8.64+0x18] ;  /* 0x0000180a08117981 */ /* 0x004f62000c1e1900 */
[----:B------:R-:W-:Y:S02]  /*05e0*/  VIADD R4, R4, 0x10 ;  /* 0x0000001004047836 */ /* 0x000fe40000000000 */
[----:B-----5:R-:W-:-:S05]  /*05f0*/  IMAD.IADD R17, R12, 0x1, R17 ;  /* 0x000000010c117824 */ /* 0x020fca00078e0211 */
[----:B------:R4:W-:Y:S04]  /*0600*/  STG.E desc[UR10][R10.64+0x18], R17 ;  /* 0x000018110a007986 */ /* 0x0009e8000c10190a */
[----:B------:R-:W2:Y:S04]  /*0610*/  LDG.E R12, desc[UR10][R6.64+0x1c] ;  /* 0x00001c0a060c7981 */ /* 0x000ea8000c1e1900 */
[----:B---3--:R-:W2:Y:S01]  /*0620*/  LDG.E R19, desc[UR10][R8.64+0x1c] ;  /* 0x00001c0a08137981 */ /* 0x008ea2000c1e1900 */
[----:B------:R-:W-:Y:S02]  /*0630*/  ISETP.NE.AND P1, PT, R4, RZ, PT ;  /* 0x000000ff0400720c */ /* 0x000fe40003f25270 */
[----:B------:R-:W-:-:S02]  /*0640*/  IADD3 R2, PT, PT, R2, 0x10, RZ ;  /* 0x0000001002027810 */ /* 0x000fc40007ffe0ff */
[----:B--2---:R-:W-:-:S05]  /*0650*/  IADD3 R19, PT, PT, R12, R19, RZ ;  /* 0x000000130c137210 */ /* 0x004fca0007ffe0ff */
[----:B------:R4:W-:Y:S04]  /*0660*/  STG.E desc[UR10][R10.64+0x1c], R19 ;  /* 0x00001c130a007986 */ /* 0x0009e8000c10190a */
[----:B------:R-:W-:Y:S05]  /*0670*/  @P1 BRA `(.L_x_8) ;  /* 0xfffffff800cc1947 */ /* 0x000fea000383ffff */
.L_x_7:
[----:B0-----:R-:W-:Y:S05]  /*0680*/  @!P0 EXIT ;  /* 0x000000000000894d */ /* 0x001fea0003800000 */
[----:B------:R-:W-:Y:S02]  /*0690*/  ISETP.GE.U32.AND P0, PT, R14, 0x8, PT ;  /* 0x000000080e00780c */ /* 0x000fe40003f06070 */
[----:B------:R-:W-:-:S04]  /*06a0*/  LOP3.LUT R4, R5, 0x7, RZ, 0xc0, !PT ;  /* 0x0000000705047812 */ /* 0x000fc800078ec0ff */
[----:B------:R-:W-:-:S07]  /*06b0*/  ISETP.NE.AND P1, PT, R4, RZ, PT ;  /* 0x000000ff0400720c */ /* 0x000fce0003f25270 */
[----:B------:R-:W-:Y:S06]  /*06c0*/  @!P0 BRA `(.L_x_9) ;  /* 0x0000000000a08947 */ /* 0x000fec0003800000 */
[----:B------:R-:W0:Y:S01]  /*06d0*/  LDC.64 R6, c[0x0][0x388] ;  /* 0x0000e200ff067b82 */ /* 0x000e220000000a00 */
[----:B----4-:R-:W-:-:S07]  /*06e0*/  IMAD.IADD R13, R0, 0x1, R3 ;  /* 0x00000001000d7824 */ /* 0x010fce00078e0203 */
[----:B------:R-:W1:Y:S08]  /*06f0*/  LDC.64 R8, c[0x0][0x390] ;  /* 0x0000e400ff087b82 */ /* 0x000e700000000a00 */
[----:B------:R-:W2:Y:S01]  /*0700*/  LDC.64 R10, c[0x0][0x398] ;  /* 0x0000e600ff0a7b82 */ /* 0x000ea20000000a00 */
[----:B0-----:R-:W-:-:S05]  /*0710*/  IMAD.WIDE R6, R13, 0x4, R6 ;  /* 0x000000040d067825 */ /* 0x001fca00078e0206 */
[----:B------:R-:W3:Y:S01]  /*0720*/  LDG.E R2, desc[UR10][R6.64] ;  /* 0x0000000a06027981 */ /* 0x000ee2000c1e1900 */
[----:B-1----:R-:W-:-:S05]  /*0730*/  IMAD.WIDE R8, R13, 0x4, R8 ;  /* 0x000000040d087825 */ /* 0x002fca00078e0208 */
[----:B------:R-:W3:Y:S01]  /*0740*/  LDG.E R15, desc[UR10][R8.64] ;  /* 0x0000000a080f7981 */ /* 0x000ee2000c1e1900 */
[----:B--2---:R-:W-:Y:S01]  /*0750*/  IMAD.WIDE R10, R13, 0x4, R10 ;  /* 0x000000040d0a7825 */ /* 0x004fe200078e020a */
[----:B---3--:R-:W-:-:S05]  /*0760*/  IADD3 R15, PT, PT, R2, R15, RZ ;  /* 0x0000000f020f7210 */ /* 0x008fca0007ffe0ff */
[----:B------:R0:W-:Y:S04]  /*0770*/  STG.E desc[UR10][R10.64], R15 ;  /* 0x0000000f0a007986 */ /* 0x0001e8000c10190a */
[----:B------:R-:W2:Y:S04]  /*0780*/  LDG.E R2, desc[UR10][R6.64+0x4] ;  /* 0x0000040a06027981 */ /* 0x000ea8000c1e1900 */
[----:B------:R-:W2:Y:S02]  /*0790*/  LDG.E R13, desc[UR10][R8.64+0x4] ;  /* 0x0000040a080d7981 */ /* 0x000ea4000c1e1900 */
[----:B--2---:R-:W-:-:S05]  /*07a0*/  IMAD.IADD R13, R2, 0x1, R13 ;  /* 0x00000001020d7824 */ /* 0x004fca00078e020d */
[----:B------:R1:W-:Y:S04]  /*07b0*/  STG.E desc[UR10][R10.64+0x4], R13 ;  /* 0x0000040d0a007986 */ /* 0x0003e8000c10190a */
[----:B------:R-:W2:Y:S04]  /*07c0*/  LDG.E R2, desc[UR10][R6.64+0x8] ;  /* 0x0000080a06027981 */ /* 0x000ea8000c1e1900 */
[----:B------:R-:W2:Y:S02]  /*07d0*/  LDG.E R17, desc[UR10][R8.64+0x8] ;  /* 0x0000080a08117981 */ /* 0x000ea4000c1e1900 */
[----:B--2---:R-:W-:-:S05]  /*07e0*/  IADD3 R17, PT, PT, R2, R17, RZ ;  /* 0x0000001102117210 */ /* 0x004fca0007ffe0ff */
[----:B------:R2:W-:Y:S04]  /*07f0*/  STG.E desc[UR10][R10.64+0x8], R17 ;  /* 0x000008110a007986 */ /* 0x0005e8000c10190a */
[----:B------:R-:W3:Y:S04]  /*0800*/  LDG.E R2, desc[UR10][R6.64+0xc] ;  /* 0x00000c0a06027981 */ /* 0x000ee8000c1e1900 */
[----:B------:R-:W3:Y:S02]  /*0810*/  LDG.E R19, desc[UR10][R8.64+0xc] ;  /* 0x00000c0a08137981 */ /* 0x000ee4000c1e1900 */
[----:B---3--:R-:W-:-:S05]  /*0820*/  IMAD.IADD R19, R2, 0x1, R19 ;  /* 0x0000000102137824 */ /* 0x008fca00078e0213 */
[----:B------:R3:W-:Y:S04]  /*0830*/  STG.E desc[UR10][R10.64+0xc], R19 ;  /* 0x00000c130a007986 */ /* 0x0007e8000c10190a */
[----:B------:R-:W4:Y:S04]  /*0840*/  LDG.E R2, desc[UR10][R6.64+0x10] ;  /* 0x0000100a06027981 */ /* 0x000f28000c1e1900 */
[----:B0-----:R-:W4:Y:S02]  /*0850*/  LDG.E R15, desc[UR10][R8.64+0x10] ;  /* 0x0000100a080f7981 */ /* 0x001f24000c1e1900 */
[----:B----4-:R-:W-:-:S05]  /*0860*/  IADD3 R15, PT, PT, R2, R15, RZ ;  /* 0x0000000f020f7210 */ /* 0x010fca0007ffe0ff */
[----:B------:R0:W-:Y:S04]  /*0870*/  STG.E desc[UR10][R10.64+0x10], R15 ;  /* 0x0000100f0a007986 */ /* 0x0001e8000c10190a */
[----:B------:R-:W4:Y:S04]  /*0880*/  LDG.E R2, desc[UR10][R6.64+0x14] ;  /* 0x0000140a06027981 */ /* 0x000f28000c1e1900 */
[----:B-1----:R-:W4:Y:S02]  /*0890*/  LDG.E R13, desc[UR10][R8.64+0x14] ;  /* 0x0000140a080d7981 */ /* 0x002f24000c1e1900 */
[----:B----4-:R-:W-:-:S05]  /*08a0*/  IMAD.IADD R13, R2, 0x1, R13 ;  /* 0x00000001020d7824 */ /* 0x010fca00078e020d */
[----:B------:R0:W-:Y:S04]  /*08b0*/  STG.E desc[UR10][R10.64+0x14], R13 ;  /* 0x0000140d0a007986 */ /* 0x0001e8000c10190a */
[----:B------:R-:W4:Y:S04]  /*08c0*/  LDG.E R2, desc[UR10][R6.64+0x18] ;  /* 0x0000180a06027981 */ /* 0x000f28000c1e1900 */
[----:B--2---:R-:W4:Y:S02]  /*08d0*/  LDG.E R17, desc[UR10][R8.64+0x18] ;  /* 0x0000180a08117981 */ /* 0x004f24000c1e1900 */
[----:B----4-:R-:W-:-:S05]  /*08e0*/  IADD3 R17, PT, PT, R2, R17, RZ ;  /* 0x0000001102117210 */ /* 0x010fca0007ffe0ff */
[----:B------:R0:W-:Y:S04]  /*08f0*/  STG.E desc[UR10][R10.64+0x18], R17 ;  /* 0x000018110a007986 */ /* 0x0001e8000c10190a */
[----:B------:R-:W2:Y:S04]  /*0900*/  LDG.E R2, desc[UR10][R6.64+0x1c] ;  /* 0x00001c0a06027981 */ /* 0x000ea8000c1e1900 */
[----:B---3--:R-:W2:Y:S01]  /*0910*/  LDG.E R19, desc[UR10][R8.64+0x1c] ;  /* 0x00001c0a08137981 */ /* 0x008ea2000c1e1900 */
[----:B------:R-:W-:Y:S01]  /*0920*/  IADD3 R3, PT, PT, R3, 0x8, RZ ;  /* 0x0000000803037810 */ /* 0x000fe20007ffe0ff */
[----:B--2---:R-:W-:-:S05]  /*0930*/  IMAD.IADD R19, R2, 0x1, R19 ;  /* 0x0000000102137824 */ /* 0x004fca00078e0213 */
[----:B------:R0:W-:Y:S02]  /*0940*/  STG.E desc[UR10][R10.64+0x1c], R19 ;  /* 0x00001c130a007986 */ /* 0x0001e4000c10190a */
.L_x_9:
[----:B------:R-:W-:Y:S05]  /*0950*/  @!P1 EXIT ;  /* 0x000000000000994d */ /* 0x000fea0003800000 */
[----:B------:R-:W-:Y:S02]  /*0960*/  ISETP.GE.U32.AND P0, PT, R4, 0x4, PT ;  /* 0x000000040400780c */ /* 0x000fe40003f06070 */
[----:B------:R-:W-:-:S04]  /*0970*/  LOP3.LUT R2, R5, 0x3, RZ, 0xc0, !PT ;  /* 0x0000000305027812 */ /* 0x000fc800078ec0ff */
[----:B------:R-:W-:-:S07]  /*0980*/  ISETP.NE.AND P1, PT, R2, RZ, PT ;  /* 0x000000ff0200720c */ /* 0x000fce0003f25270 */
[----:B------:R-:W-:Y:S06]  /*0990*/  @!P0 BRA `(.L_x_10) ;  /* 0x0000000000608947 */ /* 0x000fec0003800000 */
[----:B------:R-:W1:Y:S01]  /*09a0*/  LDC.64 R4, c[0x0][0x388] ;  /* 0x0000e200ff047b82 */ /* 0x000e620000000a00 */
[----:B0---4-:R-:W-:-:S07]  /*09b0*/  IMAD.IADD R13, R0, 0x1, R3 ;  /* 0x00000001000d7824 */ /* 0x011fce00078e0203 */
[----:B------:R-:W0:Y:S08]  /*09c0*/  LDC.64 R6, c[0x0][0x390] ;  /* 0x0000e400ff067b82 */ /* 0x000e300000000a00 */
[----:B------:R-:W2:Y:S01]  /*09d0*/  LDC.64 R8, c[0x0][0x398] ;  /* 0x0000e600ff087b82 */ /* 0x000ea20000000a00 */
[----:B-1----:R-:W-:-:S05]  /*09e0*/  IMAD.WIDE R4, R13, 0x4, R4 ;  /* 0x000000040d047825 */ /* 0x002fca00078e0204 */
[----:B------:R-:W3:Y:S01]  /*09f0*/  LDG.E R10, desc[UR10][R4.64] ;  /* 0x0000000a040a7981 */ /* 0x000ee2000c1e1900 */
[----:B0-----:R-:W-:-:S05]  /*0a00*/  IMAD.WIDE R6, R13, 0x4, R6 ;  /* 0x000000040d067825 */ /* 0x001fca00078e0206 */
        /* <DEDUP_REMOVED lines=12> */
[----:B------:R-:W2:Y:S04]  /*0ad0*/  LDG.E R10, desc[UR10][R4.64+0xc] ;  /* 0x00000c0a040a7981 */ /* 0x000ea8000c1e1900 */
[----:B------:R-:W2:Y:S01]  /*0ae0*/  LDG.E R17, desc[UR10][R6.64+0xc] ;  /* 0x00000c0a06117981 */ /* 0x000ea2000c1e1900 */
[----:B------:R-:W-:Y:S01]  /*0af0*/  IADD3 R3, PT, PT, R3, 0x4, RZ ;  /* 0x0000000403037810 */ /* 0x000fe20007ffe0ff */
[----:B--2---:R-:W-:-:S05]  /*0b00*/  IMAD.IADD R17, R10, 0x1, R17 ;  /* 0x000000010a117824 */ /* 0x004fca00078e0211 */
[----:B------:R1:W-:Y:S02]  /*0b10*/  STG.E desc[UR10][R8.64+0xc], R17 ;  /* 0x00000c1108007986 */ /* 0x0003e4000c10190a */
.L_x_10:
[----:B------:R-:W-:Y:S05]  /*0b20*/  @!P1 EXIT ;  /* 0x000000000000994d */ /* 0x000fea0003800000 */
[----:B01--4-:R-:W0:Y:S01]  /*0b30*/  LDC.64 R12, c[0x0][0x388] ;  /* 0x0000e200ff0c7b82 */ /* 0x013e220000000a00 */
[----:B------:R-:W-:Y:S01]  /*0b40*/  IMAD.IADD R15, R0, 0x1, R3 ;  /* 0x00000001000f7824 */ /* 0x000fe200078e0203 */
[----:B------:R-:W-:-:S06]  /*0b50*/  IADD3 R0, PT, PT, -R2, RZ, RZ ;  /* 0x000000ff02007210 */ /* 0x000fcc0007ffe1ff */
[----:B------:R-:W1:Y:S08]  /*0b60*/  LDC.64 R10, c[0x0][0x390] ;  /* 0x0000e400ff0a7b82 */ /* 0x000e700000000a00 */
[----:B------:R-:W2:Y:S02]  /*0b70*/  LDC.64 R8, c[0x0][0x398] ;  /* 0x0000e600ff087b82 */ /* 0x000ea40000000a00 */
.L_x_11:
[----:B-1----:R-:W-:-:S04]  /*0b80*/  IMAD.WIDE R4, R15, 0x4, R10 ;  /* 0x000000040f047825 */ /* 0x002fc800078e020a */
[C---:B0-----:R-:W-:Y:S02]  /*0b90*/  IMAD.WIDE R6, R15.reuse, 0x4, R12 ;  /* 0x000000040f067825 */ /* 0x041fe400078e020c */
[----:B---3--:R-:W3:Y:S04]  /*0ba0*/  LDG.E R5, desc[UR10][R4.64] ;  /* 0x0000000a04057981 */ /* 0x008ee8000c1e1900 */
[----:B------:R-:W3:Y:S01]  /*0bb0*/  LDG.E R6, desc[UR10][R6.64] ;  /* 0x0000000a06067981 */ /* 0x000ee2000c1e1900 */
[----:B------:R-:W-:Y:S01]  /*0bc0*/  IADD3 R0, PT, PT, R0, 0x1, RZ ;  /* 0x0000000100007810 */ /* 0x000fe20007ffe0ff */
[C---:B--2---:R-:W-:Y:S01]  /*0bd0*/  IMAD.WIDE R2, R15.reuse, 0x4, R8 ;  /* 0x000000040f027825 */ /* 0x044fe200078e0208 */
[----:B------:R-:W-:Y:S02]  /*0be0*/  IADD3 R15, PT, PT, R15, 0x1, RZ ;  /* 0x000000010f0f7810 */ /* 0x000fe40007ffe0ff */
[----:B------:R-:W-:Y:S01]  /*0bf0*/  ISETP.NE.AND P0, PT, R0, RZ, PT ;  /* 0x000000ff0000720c */ /* 0x000fe20003f05270 */
[----:B---3--:R-:W-:-:S05]  /*0c00*/  IMAD.IADD R17, R6, 0x1, R5 ;  /* 0x0000000106117824 */ /* 0x008fca00078e0205 */
[----:B------:R3:W-:Y:S07]  /*0c10*/  STG.E desc[UR10][R2.64], R17 ;  /* 0x0000001102007986 */ /* 0x0007ee000c10190a */
[----:B------:R-:W-:Y:S05]  /*0c20*/  @P0 BRA `(.L_x_11) ;  /* 0xfffffffc00d40947 */ /* 0x000fea000383ffff */
[----:B------:R-:W-:Y:S05]  /*0c30*/  EXIT ;  /* 0x000000000000794d */ /* 0x000fea0003800000 */
.L_x_12:
        /* <DEDUP_REMOVED lines=12> */
.L_x_15:


//--------------------- .nv.shared.reserved.0     --------------------------
	.section	.nv.shared.reserved.0,"aw",@nobits
	.weak		__nv_reservedSMEM_offset_0_alias
	.size		__nv_reservedSMEM_offset_0_alias, 0, 64
	.other		__nv_reservedSMEM_offset_0_alias,@"STO_CUDA_RESERVED_SHARED STV_DEFAULT"
__nv_reservedSMEM_offset_0_alias:
	.zero		0
	.zero		64


//--------------------- .nv.constant0._Z6addeleiiPiS_S_ --------------------------
	.section	.nv.constant0._Z6addeleiiPiS_S_,"a",@progbits
	.sectionflags	@""
	.align	4
.nv.constant0._Z6addeleiiPiS_S_:
	.zero		928


//--------------------- .nv.constant0._Z6addcoliiPiS_S_ --------------------------
	.section	.nv.constant0._Z6addcoliiPiS_S_,"a",@progbits
	.sectionflags	@""
	.align	4
.nv.constant0._Z6addcoliiPiS_S_:
	.zero		928


//--------------------- .nv.constant0._Z6addrowiiPiS_S_ --------------------------
	.section	.nv.constant0._Z6addrowiiPiS_S_,"a",@progbits
	.sectionflags	@""
	.align	4
.nv.constant0._Z6addrowiiPiS_S_:
	.zero		928


//--------------------- SYMBOLS --------------------------

	.type		.nv.reservedSmem.offset0,@object
	.size		.nv.reservedSmem.offset0,0x4
